// auto-generated by cutlass_sweep.gemm — config: {"arch": "sm_90", "cluster_m": 1, "cluster_n": 1, "dtype": "bf16", "dtype_b": "bf16", "layout": "nn", "stages": 0, "tile_k": 32, "tile_m": 64, "tile_n": 256}
#include "cutlass/cutlass.h"
#include "cutlass/gemm/collective/collective_builder.hpp"
#include "cutlass/gemm/device/gemm_universal_adapter.h"
#include "cutlass/gemm/kernel/gemm_universal.hpp"
#include "cutlass/epilogue/collective/collective_builder.hpp"

using ElemA = cutlass::bfloat16_t;
using ElemB = cutlass::bfloat16_t;
using ElemCD = cutlass::bfloat16_t;
using Acc  = float;
using TileShape    = cute::Shape<cute::_64, cute::_256, cute::_32>;
using ClusterShape = cute::Shape<cute::_1, cute::_1, cute::_1>;

using CollectiveEpilogue = typename cutlass::epilogue::collective::CollectiveBuilder<
    cutlass::arch::Sm90, cutlass::arch::OpClassTensorOp,
    TileShape, ClusterShape,
    cutlass::epilogue::collective::EpilogueTileAuto,
    Acc, Acc,
    ElemCD, cutlass::layout::RowMajor, 128 / cutlass::sizeof_bits<ElemCD>::value,
    ElemCD, cutlass::layout::RowMajor, 128 / cutlass::sizeof_bits<ElemCD>::value,
    cutlass::epilogue::collective::EpilogueScheduleAuto
  >::CollectiveOp;

using CollectiveMainloop = typename cutlass::gemm::collective::CollectiveBuilder<
    cutlass::arch::Sm90, cutlass::arch::OpClassTensorOp,
    ElemA, cutlass::layout::RowMajor, 128 / cutlass::sizeof_bits<ElemA>::value,
    ElemB, cutlass::layout::RowMajor, 128 / cutlass::sizeof_bits<ElemB>::value,
    Acc,
    TileShape, ClusterShape,
    cutlass::gemm::collective::StageCountAutoCarveout<static_cast<int>(sizeof(typename CollectiveEpilogue::SharedStorage))>,
    cutlass::gemm::collective::KernelScheduleAuto
  >::CollectiveOp;

using GemmKernel = cutlass::gemm::kernel::GemmUniversal<
    cute::Shape<int,int,int,int>,
    CollectiveMainloop,
    CollectiveEpilogue
>;
using Gemm = cutlass::gemm::device::GemmUniversalAdapter<GemmKernel>;

// Force the device kernel symbol into the cubin without needing a host main.
auto* _anchor = &cutlass::device_kernel<GemmKernel>;


// ===== COMPILED SASS (sm_90a) =====

	.target	sm_90a

	.elftype	@"ET_EXEC"


//--------------------- .note.nv.tkinfo           --------------------------
	.section	.note.nv.tkinfo,"",@"SHT_NOTE"
	.sectionflags	@"SHF_NOTE_NV_TKINFO"
	.tkinfo
        /*0018*/ 	.word	0x00000002
        /*0030*/ 	.string	""
        /*0030*/ 	.string	"ptxas"
        /*0030*/ 	.string	"Cuda compilation tools, release 13.0, V13.0.88"
        /*0030*/ 	.string	"Build cuda_13.0.r13.0/compiler.36424714_0"
        /*0030*/ 	.string	"-arch sm_90a -m 64 "



//--------------------- .note.nv.cuinfo           --------------------------
	.section	.note.nv.cuinfo,"",@"SHT_NOTE"
	.sectionflags	@"SHF_NOTE_NV_CUINFO"
        /*0018*/ 	.short	0x0002
        /*001a*/ 	.short	0x005a
        /*001c*/ 	.short	0x0082
	.zero		2


//--------------------- .nv.info                  --------------------------
	.section	.nv.info,"",@"SHT_CUDA_INFO"
	.align	4


	//----- nvinfo : EIATTR_REGCOUNT
	.align		4
        /*0000*/ 	.byte	0x04, 0x2f
        /*0002*/ 	.short	(.L_15 - .L_14)
	.align		4
.L_14:
        /*0004*/ 	.word	index@(_ZN7cutlass13device_kernelINS_4gemm6kernel13GemmUniversalIN4cute5tupleIJiiiiEEENS1_10collective13CollectiveMmaINS1_34MainloopSm90TmaGmmaWarpSpecializedILi11ENS5_IJNS4_1CILi1EEESB_SB_EEENS1_32KernelTmaWarpSpecializedPingpongEEENS5_IJNSA_ILi64EEENSA_ILi256EEENSA_ILi32EEEEEENS_10bfloat16_tENS5_IJlSB_lEEESJ_NS5_IJSB_llEEENS4_8TiledMMAINS4_8MMA_AtomIJNS4_4SM904GMMA28MMA_64x256x16_F32BF16BF16_SSILNSP_5MajorE0ELSR_1ELNSP_7ScaleInE1ELSS_1EEEEEENS4_6LayoutISC_NS5_IJNSA_ILi0EEESW_SW_EEEEENS5_IJNS4_10UnderscoreESZ_SZ_EEEEENS4_13SM90_TMA_LOADENS4_14ComposedLayoutINS4_7SwizzleILi2ELi4ELi3EEENS4_18smem_ptr_flag_bitsILi16EEENSV_INS5_IJNSA_ILi8EEESH_EEENS5_IJSH_SB_EEEEEEEvNS4_8identityES12_NS13_INS14_ILi3ELi4ELi3EEES17_NSV_INS5_IJSF_S18_EEENS5_IJSB_SF_EEEEEEEvS1D_EENS_8epilogue10collective6detail29Sm90TmaWarpSpecializedAdapterINS1L_15DefaultEpilogueISJ_SK_SK_NS1K_6thread17LinearCombinationISJ_Li1EffLNS1P_9ScaleType4KindE0ELNS_15FloatRoundStyleE2ESJ_EENS1_15EpilogueDefaultEEEEEvvEEEEvNT_6ParamsE)
        /*0008*/ 	.word	0x000000a8


	//----- nvinfo : EIATTR_FRAME_SIZE
	.align		4
.L_15:
        /*000c*/ 	.byte	0x04, 0x11
        /*000e*/ 	.short	(.L_17 - .L_16)
	.align		4
.L_16:
        /*0010*/ 	.word	index@(_ZN7cutlass13device_kernelINS_4gemm6kernel13GemmUniversalIN4cute5tupleIJiiiiEEENS1_10collective13CollectiveMmaINS1_34MainloopSm90TmaGmmaWarpSpecializedILi11ENS5_IJNS4_1CILi1EEESB_SB_EEENS1_32KernelTmaWarpSpecializedPingpongEEENS5_IJNSA_ILi64EEENSA_ILi256EEENSA_ILi32EEEEEENS_10bfloat16_tENS5_IJlSB_lEEESJ_NS5_IJSB_llEEENS4_8TiledMMAINS4_8MMA_AtomIJNS4_4SM904GMMA28MMA_64x256x16_F32BF16BF16_SSILNSP_5MajorE0ELSR_1ELNSP_7ScaleInE1ELSS_1EEEEEENS4_6LayoutISC_NS5_IJNSA_ILi0EEESW_SW_EEEEENS5_IJNS4_10UnderscoreESZ_SZ_EEEEENS4_13SM90_TMA_LOADENS4_14ComposedLayoutINS4_7SwizzleILi2ELi4ELi3EEENS4_18smem_ptr_flag_bitsILi16EEENSV_INS5_IJNSA_ILi8EEESH_EEENS5_IJSH_SB_EEEEEEEvNS4_8identityES12_NS13_INS14_ILi3ELi4ELi3EEES17_NSV_INS5_IJSF_S18_EEENS5_IJSB_SF_EEEEEEEvS1D_EENS_8epilogue10collective6detail29Sm90TmaWarpSpecializedAdapterINS1L_15DefaultEpilogueISJ_SK_SK_NS1K_6thread17LinearCombinationISJ_Li1EffLNS1P_9ScaleType4KindE0ELNS_15FloatRoundStyleE2ESJ_EENS1_15EpilogueDefaultEEEEEvvEEEEvNT_6ParamsE)
        /*0014*/ 	.word	0x00000008


	//----- nvinfo : EIATTR_MIN_STACK_SIZE
	.align		4
.L_17:
        /*0018*/ 	.byte	0x04, 0x12
        /*001a*/ 	.short	(.L_19 - .L_18)
	.align		4
.L_18:
        /*001c*/ 	.word	index@(_ZN7cutlass13device_kernelINS_4gemm6kernel13GemmUniversalIN4cute5tupleIJiiiiEEENS1_10collective13CollectiveMmaINS1_34MainloopSm90TmaGmmaWarpSpecializedILi11ENS5_IJNS4_1CILi1EEESB_SB_EEENS1_32KernelTmaWarpSpecializedPingpongEEENS5_IJNSA_ILi64EEENSA_ILi256EEENSA_ILi32EEEEEENS_10bfloat16_tENS5_IJlSB_lEEESJ_NS5_IJSB_llEEENS4_8TiledMMAINS4_8MMA_AtomIJNS4_4SM904GMMA28MMA_64x256x16_F32BF16BF16_SSILNSP_5MajorE0ELSR_1ELNSP_7ScaleInE1ELSS_1EEEEEENS4_6LayoutISC_NS5_IJNSA_ILi0EEESW_SW_EEEEENS5_IJNS4_10UnderscoreESZ_SZ_EEEEENS4_13SM90_TMA_LOADENS4_14ComposedLayoutINS4_7SwizzleILi2ELi4ELi3EEENS4_18smem_ptr_flag_bitsILi16EEENSV_INS5_IJNSA_ILi8EEESH_EEENS5_IJSH_SB_EEEEEEEvNS4_8identityES12_NS13_INS14_ILi3ELi4ELi3EEES17_NSV_INS5_IJSF_S18_EEENS5_IJSB_SF_EEEEEEEvS1D_EENS_8epilogue10collective6detail29Sm90TmaWarpSpecializedAdapterINS1L_15DefaultEpilogueISJ_SK_SK_NS1K_6thread17LinearCombinationISJ_Li1EffLNS1P_9ScaleType4KindE0ELNS_15FloatRoundStyleE2ESJ_EENS1_15EpilogueDefaultEEEEEvvEEEEvNT_6ParamsE)
        /*0020*/ 	.word	0x00000008
.L_19:


//--------------------- .nv.compat                --------------------------
	.section	.nv.compat,"",@"SHT_CUDA_COMPAT_INFO"
	.align	4
        /*0000*/ 	.byte	0x02, 0x09, 0x01, 0x00, 0x02, 0x02, 0x04, 0x00, 0x02, 0x05, 0x05, 0x00, 0x03, 0x07, 0x01, 0x01
        /*0010*/ 	.byte	0x02, 0x03, 0x01, 0x00, 0x02, 0x06, 0x01, 0x00, 0x04, 0x0b, 0x08, 0x00, 0x00, 0x00, 0x00, 0x00
        /*0020*/ 	.byte	0x00, 0x00, 0x00, 0x00


//--------------------- .nv.info._ZN7cutlass13device_kernelINS_4gemm6kernel13GemmUniversalIN4cute5tupleIJiiiiEEENS1_10collective13CollectiveMmaINS1_34MainloopSm90TmaGmmaWarpSpecializedILi11ENS5_IJNS4_1CILi1EEESB_SB_EEENS1_32KernelTmaWarpSpecializedPingpongEEENS5_IJNSA_ILi64EEENSA_ILi256EEENSA_ILi32EEEEEENS_10bfloat16_tENS5_IJlSB_lEEESJ_NS5_IJSB_llEEENS4_8TiledMMAINS4_8MMA_AtomIJNS4_4SM904GMMA28MMA_64x256x16_F32BF16BF16_SSILNSP_5MajorE0ELSR_1ELNSP_7ScaleInE1ELSS_1EEEEEENS4_6LayoutISC_NS5_IJNSA_ILi0EEESW_SW_EEEEENS5_IJNS4_10UnderscoreESZ_SZ_EEEEENS4_13SM90_TMA_LOADENS4_14ComposedLayoutINS4_7SwizzleILi2ELi4ELi3EEENS4_18smem_ptr_flag_bitsILi16EEENSV_INS5_IJNSA_ILi8EEESH_EEENS5_IJSH_SB_EEEEEEEvNS4_8identityES12_NS13_INS14_ILi3ELi4ELi3EEES17_NSV_INS5_IJSF_S18_EEENS5_IJSB_SF_EEEEEEEvS1D_EENS_8epilogue10collective6detail29Sm90TmaWarpSpecializedAdapterINS1L_15DefaultEpilogueISJ_SK_SK_NS1K_6thread17LinearCombinationISJ_Li1EffLNS1P_9ScaleType4KindE0ELNS_15FloatRoundStyleE2ESJ_EENS1_15EpilogueDefaultEEEEEvvEEEEvNT_6ParamsE --------------------------
	.section	.nv.info._ZN7cutlass13device_kernelINS_4gemm6kernel13GemmUniversalIN4cute5tupleIJiiiiEEENS1_10collective13CollectiveMmaINS1_34MainloopSm90TmaGmmaWarpSpecializedILi11ENS5_IJNS4_1CILi1EEESB_SB_EEENS1_32KernelTmaWarpSpecializedPingpongEEENS5_IJNSA_ILi64EEENSA_ILi256EEENSA_ILi32EEEEEENS_10bfloat16_tENS5_IJlSB_lEEESJ_NS5_IJSB_llEEENS4_8TiledMMAINS4_8MMA_AtomIJNS4_4SM904GMMA28MMA_64x256x16_F32BF16BF16_SSILNSP_5MajorE0ELSR_1ELNSP_7ScaleInE1ELSS_1EEEEEENS4_6LayoutISC_NS5_IJNSA_ILi0EEESW_SW_EEEEENS5_IJNS4_10UnderscoreESZ_SZ_EEEEENS4_13SM90_TMA_LOADENS4_14ComposedLayoutINS4_7SwizzleILi2ELi4ELi3EEENS4_18smem_ptr_flag_bitsILi16EEENSV_INS5_IJNSA_ILi8EEESH_EEENS5_IJSH_SB_EEEEEEEvNS4_8identityES12_NS13_INS14_ILi3ELi4ELi3EEES17_NSV_INS5_IJSF_S18_EEENS5_IJSB_SF_EEEEEEEvS1D_EENS_8epilogue10collective6detail29Sm90TmaWarpSpecializedAdapterINS1L_15DefaultEpilogueISJ_SK_SK_NS1K_6thread17LinearCombinationISJ_Li1EffLNS1P_9ScaleType4KindE0ELNS_15FloatRoundStyleE2ESJ_EENS1_15EpilogueDefaultEEEEEvvEEEEvNT_6ParamsE,"",@"SHT_CUDA_INFO"
	.sectionflags	@""
	.align	4


	//----- nvinfo : EIATTR_CUDA_API_VERSION
	.align		4
        /*0000*/ 	.byte	0x04, 0x37
        /*0002*/ 	.short	(.L_21 - .L_20)
.L_20:
        /*0004*/ 	.word	0x00000082


	//----- nvinfo : EIATTR_KPARAM_INFO
	.align		4
.L_21:
        /*0008*/ 	.byte	0x04, 0x17
        /*000a*/ 	.short	(.L_23 - .L_22)
.L_22:
        /*000c*/ 	.word	0x00000000
        /*0010*/ 	.short	0x0000
        /*0012*/ 	.short	0x0070
        /*0014*/ 	.byte	0x00, 0xf0, 0x01, 0x10


	//----- nvinfo : EIATTR_SPARSE_MMA_MASK
	.align		4
.L_23:
        /*0018*/ 	.byte	0x03, 0x50
        /*001a*/ 	.short	0x0000


	//----- nvinfo : EIATTR_MAXREG_COUNT
	.align		4
        /*001c*/ 	.byte	0x03, 0x1b
        /*001e*/ 	.short	0x00a8


	//----- nvinfo : EIATTR_NUM_BARRIERS
	.align		4
        /*0020*/ 	.byte	0x02, 0x4c
        /*0022*/ 	.byte	0x01
	.zero		1


	//----- nvinfo : EIATTR_EXTERNS
	.align		4
        /*0024*/ 	.byte	0x04, 0x0f
        /*0026*/ 	.short	(.L_25 - .L_24)


	//   ....[0]....
	.align		4
.L_24:
        /*0028*/ 	.word	index@(__assertfail)


	//----- nvinfo : EIATTR_ANNOTATIONS
	.align		4
.L_25:
        /*002c*/ 	.byte	0x04, 0x55
        /*002e*/ 	.short	(.L_27 - .L_26)


	//   ....[0]....
.L_26:
        /*0030*/ 	.word	0x00000001
        /*0034*/ 	.byte	0xe0, 0x0b, 0x00, 0x00, 0x01, 0x00, 0x00, 0x00, 0x90, 0x9b, 0x00, 0x00, 0x01, 0x00, 0x00, 0x00
        /*0044*/ 	.byte	0x00, 0xa9, 0x00, 0x00


	//----- nvinfo : EIATTR_MERCURY_ISA_VERSION
	.align		4
.L_27:
        /*0048*/ 	.byte	0x03, 0x5f
        /*004a*/ 	.short	0x0101


	//----- nvinfo : EIATTR_INT_WARP_WIDE_INSTR_OFFSETS
	.align		4
        /*004c*/ 	.byte	0x04, 0x31
        /*004e*/ 	.short	(.L_29 - .L_28)


	//   ....[0]....
.L_28:
        /*0050*/ 	.word	0x000004f0


	//   ....[1]....
        /*0054*/ 	.word	0x00000510


	//   ....[2]....
        /*0058*/ 	.word	0x00000590


	//   ....[3]....
        /*005c*/ 	.word	0x000005a0


	//   ....[4]....
        /*0060*/ 	.word	0x000005b0


	//   ....[5]....
        /*0064*/ 	.word	0x000005d0


	//   ....[6]....
        /*0068*/ 	.word	0x00000660


	//   ....[7]....
        /*006c*/ 	.word	0x00000680


	//----- nvinfo : EIATTR_COOP_GROUP_MASK_REGIDS
	.align		4
.L_29:
        /*0070*/ 	.byte	0x04, 0x29
        /*0072*/ 	.short	(.L_31 - .L_30)


	//   ....[0]....
.L_30:
        /*0074*/ 	.word	0xffffffff


	//   ....[1]....
        /*0078*/ 	.word	0xffffffff


	//   ....[2]....
        /*007c*/ 	.word	0xffffffff


	//   ....[3]....
        /*0080*/ 	.word	0xffffffff


	//   ....[4]....
        /*0084*/ 	.word	0xffffffff


	//   ....[5]....
        /*0088*/ 	.word	0xffffffff


	//----- nvinfo : EIATTR_COOP_GROUP_INSTR_OFFSETS
	.align		4
.L_31:
        /*008c*/ 	.byte	0x04, 0x28
        /*008e*/ 	.short	(.L_33 - .L_32)


	//   ....[0]....
.L_32:
        /*0090*/ 	.word	0x00000070


	//   ....[1]....
        /*0094*/ 	.word	0x00000080


	//   ....[2]....
        /*0098*/ 	.word	0x00000140


	//   ....[3]....
        /*009c*/ 	.word	0x000003e0


	//   ....[4]....
        /*00a0*/ 	.word	0x00000420


	//   ....[5]....
        /*00a4*/ 	.word	0x00000470


	//----- nvinfo : EIATTR_REG_RECONFIG
	.align		4
.L_33:
        /*00a8*/ 	.byte	0x01, 0x54
	.zero		2


	//----- nvinfo : EIATTR_SYSCALL_OFFSETS
	.align		4
        /*00ac*/ 	.byte	0x04, 0x46
        /*00ae*/ 	.short	(.L_35 - .L_34)


	//   ....[0]....
.L_34:
        /*00b0*/ 	.word	0x00001690


	//----- nvinfo : EIATTR_MBARRIER_INSTR_OFFSETS
	.align		4
.L_35:
        /*00b4*/ 	.byte	0x04, 0x39
        /*00b6*/ 	.short	(.L_37 - .L_36)


	//   ....[0]....
.L_36:
        /*00b8*/ 	.word	0x00000260
        /*00bc*/ 	.word	0x000000ff
        /*00c0*/ 	.word	0x00000000
        /*00c4*/ 	.short	0x0100
        /*00c6*/ 	.byte	0x08
	.zero		1


	//   ....[1]....
        /*00c8*/ 	.word	0x00000270
        /*00cc*/ 	.word	0x000000ff
        /*00d0*/ 	.word	0x00000058
        /*00d4*/ 	.short	0x0100
        /*00d6*/ 	.byte	0x08
	.zero		1


	//   ....[2]....
        /*00d8*/ 	.word	0x00000280
        /*00dc*/ 	.word	0x000000ff
        /*00e0*/ 	.word	0x00000008
        /*00e4*/ 	.short	0x0100
        /*00e6*/ 	.byte	0x08
	.zero		1


	//   ....[3]....
        /*00e8*/ 	.word	0x00000290
        /*00ec*/ 	.word	0x000000ff
        /*00f0*/ 	.word	0x00000060
        /*00f4*/ 	.short	0x0100
        /*00f6*/ 	.byte	0x08
	.zero		1


	//   ....[4]....
        /*00f8*/ 	.word	0x000002a0
        /*00fc*/ 	.word	0x000000ff
        /*0100*/ 	.word	0x00000010
        /*0104*/ 	.short	0x0100
        /*0106*/ 	.byte	0x08
	.zero		1


	//   ....[5]....
        /*0108*/ 	.word	0x000002b0
        /*010c*/ 	.word	0x000000ff
        /*0110*/ 	.word	0x00000068
        /*0114*/ 	.short	0x0100
        /*0116*/ 	.byte	0x08
	.zero		1


	//   ....[6]....
        /*0118*/ 	.word	0x000002c0
        /*011c*/ 	.word	0x000000ff
        /*0120*/ 	.word	0x00000018
        /*0124*/ 	.short	0x0100
        /*0126*/ 	.byte	0x08
	.zero		1


	//   ....[7]....
        /*0128*/ 	.word	0x000002d0
        /*012c*/ 	.word	0x000000ff
        /*0130*/ 	.word	0x00000070
        /*0134*/ 	.short	0x0100
        /*0136*/ 	.byte	0x08
	.zero		1


	//   ....[8]....
        /*0138*/ 	.word	0x000002e0
        /*013c*/ 	.word	0x000000ff
        /*0140*/ 	.word	0x00000020
        /*0144*/ 	.short	0x0100
        /*0146*/ 	.byte	0x08
	.zero		1


	//   ....[9]....
        /*0148*/ 	.word	0x000002f0
        /*014c*/ 	.word	0x000000ff
        /*0150*/ 	.word	0x00000078
        /*0154*/ 	.short	0x0100
        /*0156*/ 	.byte	0x08
	.zero		1


	//   ....[10]....
        /*0158*/ 	.word	0x00000300
        /*015c*/ 	.word	0x000000ff
        /*0160*/ 	.word	0x00000028
        /*0164*/ 	.short	0x0100
        /*0166*/ 	.byte	0x08
	.zero		1


	//   ....[11]....
        /*0168*/ 	.word	0x00000310
        /*016c*/ 	.word	0x000000ff
        /*0170*/ 	.word	0x00000080
        /*0174*/ 	.short	0x0100
        /*0176*/ 	.byte	0x08
	.zero		1


	//   ....[12]....
        /*0178*/ 	.word	0x00000320
        /*017c*/ 	.word	0x000000ff
        /*0180*/ 	.word	0x00000030
        /*0184*/ 	.short	0x0100
        /*0186*/ 	.byte	0x08
	.zero		1


	//   ....[13]....
        /*0188*/ 	.word	0x00000330
        /*018c*/ 	.word	0x000000ff
        /*0190*/ 	.word	0x00000088
        /*0194*/ 	.short	0x0100
        /*0196*/ 	.byte	0x08
	.zero		1


	//   ....[14]....
        /*0198*/ 	.word	0x00000340
        /*019c*/ 	.word	0x000000ff
        /*01a0*/ 	.word	0x00000038
        /*01a4*/ 	.short	0x0100
        /*01a6*/ 	.byte	0x08
	.zero		1


	//   ....[15]....
        /*01a8*/ 	.word	0x00000350
        /*01ac*/ 	.word	0x000000ff
        /*01b0*/ 	.word	0x00000090
        /*01b4*/ 	.short	0x0100
        /*01b6*/ 	.byte	0x08
	.zero		1


	//   ....[16]....
        /*01b8*/ 	.word	0x00000360
        /*01bc*/ 	.word	0x000000ff
        /*01c0*/ 	.word	0x00000040
        /*01c4*/ 	.short	0x0100
        /*01c6*/ 	.byte	0x08
	.zero		1


	//   ....[17]....
        /*01c8*/ 	.word	0x00000370
        /*01cc*/ 	.word	0x000000ff
        /*01d0*/ 	.word	0x00000098
        /*01d4*/ 	.short	0x0100
        /*01d6*/ 	.byte	0x08
	.zero		1


	//   ....[18]....
        /*01d8*/ 	.word	0x00000380
        /*01dc*/ 	.word	0x000000ff
        /*01e0*/ 	.word	0x00000048
        /*01e4*/ 	.short	0x0100
        /*01e6*/ 	.byte	0x08
	.zero		1


	//   ....[19]....
        /*01e8*/ 	.word	0x00000390
        /*01ec*/ 	.word	0x000000ff
        /*01f0*/ 	.word	0x000000a0
        /*01f4*/ 	.short	0x0100
        /*01f6*/ 	.byte	0x08
	.zero		1


	//   ....[20]....
        /*01f8*/ 	.word	0x000003a0
        /*01fc*/ 	.word	0x000000ff
        /*0200*/ 	.word	0x00000050
        /*0204*/ 	.short	0x0100
        /*0206*/ 	.byte	0x08
	.zero		1


	//   ....[21]....
        /*0208*/ 	.word	0x000003b0
        /*020c*/ 	.word	0x000000ff
        /*0210*/ 	.word	0x000000a8
        /*0214*/ 	.short	0x0100
        /*0216*/ 	.byte	0x08
	.zero		1


	//   ....[22]....
        /*0218*/ 	.word	0x000006c0
        /*021c*/ 	.word	0x000000ff
        /*0220*/ 	.word	0x000000e0
        /*0224*/ 	.short	0x0100
        /*0226*/ 	.byte	0x08
	.zero		1


	//   ....[23]....
        /*0228*/ 	.word	0x00000730
        /*022c*/ 	.word	0x000000ff
        /*0230*/ 	.word	0x000000e8
        /*0234*/ 	.short	0x0100
        /*0236*/ 	.byte	0x08
	.zero		1


	//   ....[24]....
        /*0238*/ 	.word	0x00000750
        /*023c*/ 	.word	0x000000ff
        /*0240*/ 	.word	0x000000c0
        /*0244*/ 	.short	0x0100
        /*0246*/ 	.byte	0x09
	.zero		1


	//   ....[25]....
        /*0248*/ 	.word	0x00000760
        /*024c*/ 	.word	0x000000ff
        /*0250*/ 	.word	0x000000c8
        /*0254*/ 	.short	0x0100
        /*0256*/ 	.byte	0x09
	.zero		1


	//   ....[26]....
        /*0258*/ 	.word	0x00000770
        /*025c*/ 	.word	0x000000ff
        /*0260*/ 	.word	0x000000d0
        /*0264*/ 	.short	0x0100
        /*0266*/ 	.byte	0x09
	.zero		1


	//   ....[27]....
        /*0268*/ 	.word	0x00000780
        /*026c*/ 	.word	0x000000ff
        /*0270*/ 	.word	0x000000d8
        /*0274*/ 	.short	0x0100
        /*0276*/ 	.byte	0x09
	.zero		1


	//   ....[28]....
        /*0278*/ 	.word	0x00001570
        /*027c*/ 	.word	0x0000009d
        /*0280*/ 	.word	0x00000000
        /*0284*/ 	.short	0x010a
        /*0286*/ 	.byte	0x2a
	.zero		1


	//   ....[29]....
        /*0288*/ 	.word	0x00001710
        /*028c*/ 	.word	0x00000003
        /*0290*/ 	.word	0x00000000
        /*0294*/ 	.short	0x010a
        /*0296*/ 	.byte	0x3f
	.zero		1


	//   ....[30]....
        /*0298*/ 	.word	0x00001770
        /*029c*/ 	.word	0x00000003
        /*02a0*/ 	.word	0x00000000
        /*02a4*/ 	.short	0x010a
        /*02a6*/ 	.byte	0x3f
	.zero		1


	//   ....[31]....
        /*02a8*/ 	.word	0x000019e0
        /*02ac*/ 	.word	0x000000ff
        /*02b0*/ 	.word	0x00000000
        /*02b4*/ 	.short	0x010a
        /*02b6*/ 	.byte	0x04
	.zero		1


	//   ....[32]....
        /*02b8*/ 	.word	0x00001a20
        /*02bc*/ 	.word	0x000000ff
        /*02c0*/ 	.word	0x00000000
        /*02c4*/ 	.short	0x010a
        /*02c6*/ 	.byte	0x04
	.zero		1


	//   ....[33]....
        /*02c8*/ 	.word	0x00001b90
        /*02cc*/ 	.word	0x000000ff
        /*02d0*/ 	.word	0x00000000
        /*02d4*/ 	.short	0x0101
        /*02d6*/ 	.byte	0x04
	.zero		1


	//   ....[34]....
        /*02d8*/ 	.word	0x00001c80
        /*02dc*/ 	.word	0x0000009e
        /*02e0*/ 	.word	0x00000000
        /*02e4*/ 	.short	0x0101
        /*02e6*/ 	.byte	0x2d
	.zero		1


	//   ....[35]....
        /*02e8*/ 	.word	0x00001d50
        /*02ec*/ 	.word	0x000000ff
        /*02f0*/ 	.word	0x00000000
        /*02f4*/ 	.short	0x0101
        /*02f6*/ 	.byte	0x06
	.zero		1


	//   ....[36]....
        /*02f8*/ 	.word	0x00001e00
        /*02fc*/ 	.word	0x0000009d
        /*0300*/ 	.word	0x00000010
        /*0304*/ 	.short	0x010a
        /*0306*/ 	.byte	0x2a
	.zero		1


	//   ....[37]....
        /*0308*/ 	.word	0x00009bb0
        /*030c*/ 	.word	0x000000a0
        /*0310*/ 	.word	0x00000000
        /*0314*/ 	.short	0x0101
        /*0316*/ 	.byte	0x2d
	.zero		1


	//   ....[38]....
        /*0318*/ 	.word	0x0000a550
        /*031c*/ 	.word	0x0000000a
        /*0320*/ 	.word	0x00000058
        /*0324*/ 	.short	0x010a
        /*0326*/ 	.byte	0x3f
	.zero		1


	//   ....[39]....
        /*0328*/ 	.word	0x0000aa10
        /*032c*/ 	.word	0x00000005
        /*0330*/ 	.word	0x000000e8
        /*0334*/ 	.short	0x0101
        /*0336*/ 	.byte	0x3f
	.zero		1


	//   ....[40]....
        /*0338*/ 	.word	0x0000b190
        /*033c*/ 	.word	0x00000009
        /*0340*/ 	.word	0x00000000
        /*0344*/ 	.short	0x010a
        /*0346*/ 	.byte	0x3f
	.zero		1


	//   ....[41]....
        /*0348*/ 	.word	0x0000b210
        /*034c*/ 	.word	0x00000008
        /*0350*/ 	.word	0x00000000
        /*0354*/ 	.short	0x010a
        /*0356*/ 	.byte	0x3f
	.zero		1


	//   ....[42]....
        /*0358*/ 	.word	0x0000b2a0
        /*035c*/ 	.word	0x00000009
        /*0360*/ 	.word	0x00000000
        /*0364*/ 	.short	0x010a
        /*0366*/ 	.byte	0x3f
	.zero		1


	//   ....[43]....
        /*0368*/ 	.word	0x0000b330
        /*036c*/ 	.word	0x00000008
        /*0370*/ 	.word	0x00000000
        /*0374*/ 	.short	0x010a
        /*0376*/ 	.byte	0x3f
	.zero		1


	//   ....[44]....
        /*0378*/ 	.word	0x0000b3c0
        /*037c*/ 	.word	0x00000009
        /*0380*/ 	.word	0x00000000
        /*0384*/ 	.short	0x010a
        /*0386*/ 	.byte	0x3f
	.zero		1


	//   ....[45]....
        /*0388*/ 	.word	0x0000b450
        /*038c*/ 	.word	0x00000008
        /*0390*/ 	.word	0x00000000
        /*0394*/ 	.short	0x010a
        /*0396*/ 	.byte	0x3f
	.zero		1


	//   ....[46]....
        /*0398*/ 	.word	0x0000b4e0
        /*039c*/ 	.word	0x00000009
        /*03a0*/ 	.word	0x00000000
        /*03a4*/ 	.short	0x010a
        /*03a6*/ 	.byte	0x3f
	.zero		1


	//   ....[47]....
        /*03a8*/ 	.word	0x0000b570
        /*03ac*/ 	.word	0x00000008
        /*03b0*/ 	.word	0x00000000
        /*03b4*/ 	.short	0x010a
        /*03b6*/ 	.byte	0x3f
	.zero		1


	//   ....[48]....
        /*03b8*/ 	.word	0x0000b600
        /*03bc*/ 	.word	0x00000009
        /*03c0*/ 	.word	0x00000000
        /*03c4*/ 	.short	0x010a
        /*03c6*/ 	.byte	0x3f
	.zero		1


	//   ....[49]....
        /*03c8*/ 	.word	0x0000b690
        /*03cc*/ 	.word	0x00000006
        /*03d0*/ 	.word	0x00000000
        /*03d4*/ 	.short	0x010a
        /*03d6*/ 	.byte	0x3f
	.zero		1


	//   ....[50]....
        /*03d8*/ 	.word	0x0000b720
        /*03dc*/ 	.word	0x00000003
        /*03e0*/ 	.word	0x00000000
        /*03e4*/ 	.short	0x010a
        /*03e6*/ 	.byte	0x3f
	.zero		1


	//   ....[51]....
        /*03e8*/ 	.word	0x0000b780
        /*03ec*/ 	.word	0x0000009f
        /*03f0*/ 	.word	0x00000000
        /*03f4*/ 	.short	0x010a
        /*03f6*/ 	.byte	0x3f
	.zero		1


	//   ....[52]....
        /*03f8*/ 	.word	0x0000b7d0
        /*03fc*/ 	.word	0x00000003
        /*0400*/ 	.word	0x00000000
        /*0404*/ 	.short	0x010a
        /*0406*/ 	.byte	0x3f
	.zero		1


	//   ....[53]....
        /*0408*/ 	.word	0x0000b830
        /*040c*/ 	.word	0x00000004
        /*0410*/ 	.word	0x00000000
        /*0414*/ 	.short	0x010a
        /*0416*/ 	.byte	0x3f
	.zero		1


	//   ....[54]....
        /*0418*/ 	.word	0x0000b880
        /*041c*/ 	.word	0x0000009f
        /*0420*/ 	.word	0x00000010
        /*0424*/ 	.short	0x010a
        /*0426*/ 	.byte	0x3f
	.zero		1


	//   ....[55]....
        /*0428*/ 	.word	0x0000b950
        /*042c*/ 	.word	0x0000000a
        /*0430*/ 	.word	0x00000058
        /*0434*/ 	.short	0x010a
        /*0436*/ 	.byte	0x3f
	.zero		1


	//   ....[56]....
        /*0438*/ 	.word	0x0000ba20
        /*043c*/ 	.word	0x00000009
        /*0440*/ 	.word	0x00000000
        /*0444*/ 	.short	0x010a
        /*0446*/ 	.byte	0x3f
	.zero		1


	//   ....[57]....
        /*0448*/ 	.word	0x0000ba70
        /*044c*/ 	.word	0x00000008
        /*0450*/ 	.word	0x00000000
        /*0454*/ 	.short	0x010a
        /*0456*/ 	.byte	0x3f
	.zero		1


	//   ....[58]....
        /*0458*/ 	.word	0x0000bac0
        /*045c*/ 	.word	0x00000009
        /*0460*/ 	.word	0x00000000
        /*0464*/ 	.short	0x010a
        /*0466*/ 	.byte	0x3f
	.zero		1


	//   ....[59]....
        /*0468*/ 	.word	0x0000bb10
        /*046c*/ 	.word	0x00000008
        /*0470*/ 	.word	0x00000000
        /*0474*/ 	.short	0x010a
        /*0476*/ 	.byte	0x3f
	.zero		1


	//   ....[60]....
        /*0478*/ 	.word	0x0000bb60
        /*047c*/ 	.word	0x00000009
        /*0480*/ 	.word	0x00000000
        /*0484*/ 	.short	0x010a
        /*0486*/ 	.byte	0x3f
	.zero		1


	//   ....[61]....
        /*0488*/ 	.word	0x0000bbb0
        /*048c*/ 	.word	0x00000008
        /*0490*/ 	.word	0x00000000
        /*0494*/ 	.short	0x010a
        /*0496*/ 	.byte	0x3f
	.zero		1


	//   ....[62]....
        /*0498*/ 	.word	0x0000bc00
        /*049c*/ 	.word	0x00000009
        /*04a0*/ 	.word	0x00000000
        /*04a4*/ 	.short	0x010a
        /*04a6*/ 	.byte	0x3f
	.zero		1


	//   ....[63]....
        /*04a8*/ 	.word	0x0000bc50
        /*04ac*/ 	.word	0x00000008
        /*04b0*/ 	.word	0x00000000
        /*04b4*/ 	.short	0x010a
        /*04b6*/ 	.byte	0x3f
	.zero		1


	//   ....[64]....
        /*04b8*/ 	.word	0x0000bca0
        /*04bc*/ 	.word	0x00000009
        /*04c0*/ 	.word	0x00000000
        /*04c4*/ 	.short	0x010a
        /*04c6*/ 	.byte	0x3f
	.zero		1


	//   ....[65]....
        /*04c8*/ 	.word	0x0000bcf0
        /*04cc*/ 	.word	0x00000006
        /*04d0*/ 	.word	0x00000000
        /*04d4*/ 	.short	0x010a
        /*04d6*/ 	.byte	0x3f
	.zero		1


	//----- nvinfo : EIATTR_NUM_MBARRIERS
	.align		4
.L_37:
        /*04d8*/ 	.byte	0x03, 0x38
        /*04da*/ 	.short	0x001c


	//----- nvinfo : EIATTR_EXIT_INSTR_OFFSETS
	.align		4
        /*04dc*/ 	.byte	0x04, 0x1c
        /*04de*/ 	.short	(.L_39 - .L_38)


	//   ....[0]....
.L_38:
        /*04e0*/ 	.word	0x00001290


	//   ....[1]....
        /*04e4*/ 	.word	0x000012f0


	//   ....[2]....
        /*04e8*/ 	.word	0x0000a240


	//   ....[3]....
        /*04ec*/ 	.word	0x0000a270


	//   ....[4]....
        /*04f0*/ 	.word	0x0000b770


	//----- nvinfo : EIATTR_MAX_THREADS
	.align		4
.L_39:
        /*04f4*/ 	.byte	0x04, 0x05
        /*04f6*/ 	.short	(.L_41 - .L_40)
.L_40:
        /*04f8*/ 	.word	0x00000180
        /*04fc*/ 	.word	0x00000001
        /*0500*/ 	.word	0x00000001


	//----- nvinfo : EIATTR_CRS_STACK_SIZE
	.align		4
.L_41:
        /*0504*/ 	.byte	0x04, 0x1e
        /*0506*/ 	.short	(.L_43 - .L_42)
.L_42:
        /*0508*/ 	.word	0x00000000


	//----- nvinfo : EIATTR_CBANK_PARAM_SIZE
	.align		4
.L_43:
        /*050c*/ 	.byte	0x03, 0x19
        /*050e*/ 	.short	0x0470


	//----- nvinfo : EIATTR_PARAM_CBANK
	.align		4
        /*0510*/ 	.byte	0x04, 0x0a
        /*0512*/ 	.short	(.L_45 - .L_44)
	.align		4
.L_44:
        /*0514*/ 	.word	index@(.nv.constant0._ZN7cutlass13device_kernelINS_4gemm6kernel13GemmUniversalIN4cute5tupleIJiiiiEEENS1_10collective13CollectiveMmaINS1_34MainloopSm90TmaGmmaWarpSpecializedILi11ENS5_IJNS4_1CILi1EEESB_SB_EEENS1_32KernelTmaWarpSpecializedPingpongEEENS5_IJNSA_ILi64EEENSA_ILi256EEENSA_ILi32EEEEEENS_10bfloat16_tENS5_IJlSB_lEEESJ_NS5_IJSB_llEEENS4_8TiledMMAINS4_8MMA_AtomIJNS4_4SM904GMMA28MMA_64x256x16_F32BF16BF16_SSILNSP_5MajorE0ELSR_1ELNSP_7ScaleInE1ELSS_1EEEEEENS4_6LayoutISC_NS5_IJNSA_ILi0EEESW_SW_EEEEENS5_IJNS4_10UnderscoreESZ_SZ_EEEEENS4_13SM90_TMA_LOADENS4_14ComposedLayoutINS4_7SwizzleILi2ELi4ELi3EEENS4_18smem_ptr_flag_bitsILi16EEENSV_INS5_IJNSA_ILi8EEESH_EEENS5_IJSH_SB_EEEEEEEvNS4_8identityES12_NS13_INS14_ILi3ELi4ELi3EEES17_NSV_INS5_IJSF_S18_EEENS5_IJSB_SF_EEEEEEEvS1D_EENS_8epilogue10collective6detail29Sm90TmaWarpSpecializedAdapterINS1L_15DefaultEpilogueISJ_SK_SK_NS1K_6thread17LinearCombinationISJ_Li1EffLNS1P_9ScaleType4KindE0ELNS_15FloatRoundStyleE2ESJ_EENS1_15EpilogueDefaultEEEEEvvEEEEvNT_6ParamsE)
        /*0518*/ 	.short	0x0210
        /*051a*/ 	.short	0x0470


	//----- nvinfo : EIATTR_SW_WAR
	.align		4
.L_45:
        /*051c*/ 	.byte	0x04, 0x36
        /*051e*/ 	.short	(.L_47 - .L_46)
.L_46:
        /*0520*/ 	.word	0x00000008
.L_47:


//--------------------- .nv.callgraph             --------------------------
	.section	.nv.callgraph,"",@"SHT_CUDA_CALLGRAPH"
	.align	4
	.sectionentsize	8
	.align		4
        /*0000*/ 	.word	0x00000000
	.align		4
        /*0004*/ 	.word	0xffffffff
	.align		4
        /*0008*/ 	.word	index@(_ZN7cutlass13device_kernelINS_4gemm6kernel13GemmUniversalIN4cute5tupleIJiiiiEEENS1_10collective13CollectiveMmaINS1_34MainloopSm90TmaGmmaWarpSpecializedILi11ENS5_IJNS4_1CILi1EEESB_SB_EEENS1_32KernelTmaWarpSpecializedPingpongEEENS5_IJNSA_ILi64EEENSA_ILi256EEENSA_ILi32EEEEEENS_10bfloat16_tENS5_IJlSB_lEEESJ_NS5_IJSB_llEEENS4_8TiledMMAINS4_8MMA_AtomIJNS4_4SM904GMMA28MMA_64x256x16_F32BF16BF16_SSILNSP_5MajorE0ELSR_1ELNSP_7ScaleInE1ELSS_1EEEEEENS4_6LayoutISC_NS5_IJNSA_ILi0EEESW_SW_EEEEENS5_IJNS4_10UnderscoreESZ_SZ_EEEEENS4_13SM90_TMA_LOADENS4_14ComposedLayoutINS4_7SwizzleILi2ELi4ELi3EEENS4_18smem_ptr_flag_bitsILi16EEENSV_INS5_IJNSA_ILi8EEESH_EEENS5_IJSH_SB_EEEEEEEvNS4_8identityES12_NS13_INS14_ILi3ELi4ELi3EEES17_NSV_INS5_IJSF_S18_EEENS5_IJSB_SF_EEEEEEEvS1D_EENS_8epilogue10collective6detail29Sm90TmaWarpSpecializedAdapterINS1L_15DefaultEpilogueISJ_SK_SK_NS1K_6thread17LinearCombinationISJ_Li1EffLNS1P_9ScaleType4KindE0ELNS_15FloatRoundStyleE2ESJ_EENS1_15EpilogueDefaultEEEEEvvEEEEvNT_6ParamsE)
	.align		4
        /*000c*/ 	.word	index@(__assertfail)
	.align		4
        /*0010*/ 	.word	0x00000000
	.align		4
        /*0014*/ 	.word	0xfffffffe
	.align		4
        /*0018*/ 	.word	0x00000000
	.align		4
        /*001c*/ 	.word	0xfffffffd
	.align		4
        /*0020*/ 	.word	0x00000000
	.align		4
        /*0024*/ 	.word	0xfffffffc


//--------------------- .nv.constant4             --------------------------
	.section	.nv.constant4,"a",@progbits
	.align	8
	.align		8
.nv.constant4:
        /*0000*/ 	.dword	__assertfail
	.align		8
        /*0008*/ 	.dword	__unnamed_1
	.align		8
        /*0010*/ 	.dword	_ZN40_INTERNAL_f68e68a1_4_k_cu_474c8b37_193754cuda3std3__45__cpo5beginE
	.align		8
        /*0018*/ 	.dword	_ZN40_INTERNAL_f68e68a1_4_k_cu_474c8b37_193754cuda3std3__45__cpo3endE
	.align		8
        /*0020*/ 	.dword	_ZN40_INTERNAL_f68e68a1_4_k_cu_474c8b37_193754cuda3std3__45__cpo6cbeginE
	.align		8
        /*0028*/ 	.dword	_ZN40_INTERNAL_f68e68a1_4_k_cu_474c8b37_193754cuda3std3__45__cpo4cendE
	.align		8
        /*0030*/ 	.dword	_ZN40_INTERNAL_f68e68a1_4_k_cu_474c8b37_193754cuda3std3__442_GLOBAL__N__f68e68a1_4_k_cu_474c8b37_193756ignoreE
	.align		8
        /*0038*/ 	.dword	_ZN40_INTERNAL_f68e68a1_4_k_cu_474c8b37_193754cuda3std3__419piecewise_constructE
	.align		8
        /*0040*/ 	.dword	_ZN40_INTERNAL_f68e68a1_4_k_cu_474c8b37_193754cuda3std3__48in_placeE
	.align		8
        /*0048*/ 	.dword	_ZN40_INTERNAL_f68e68a1_4_k_cu_474c8b37_193754cuda3std6ranges3__45__cpo4swapE
	.align		8
        /*0050*/ 	.dword	_ZN40_INTERNAL_f68e68a1_4_k_cu_474c8b37_193754cuda3std6ranges3__45__cpo9iter_moveE
	.align		8
        /*0058*/ 	.dword	_ZN40_INTERNAL_f68e68a1_4_k_cu_474c8b37_193754cute7productE
	.align		8
        /*0060*/ 	.dword	_ZN40_INTERNAL_f68e68a1_4_k_cu_474c8b37_193754cute1_E
	.align		8
        /*0068*/ 	.dword	$str$22
	.align		8
        /*0070*/ 	.dword	$str$23


//--------------------- .text._ZN7cutlass13device_kernelINS_4gemm6kernel13GemmUniversalIN4cute5tupleIJiiiiEEENS1_10collective13CollectiveMmaINS1_34MainloopSm90TmaGmmaWarpSpecializedILi11ENS5_IJNS4_1CILi1EEESB_SB_EEENS1_32KernelTmaWarpSpecializedPingpongEEENS5_IJNSA_ILi64EEENSA_ILi256EEENSA_ILi32EEEEEENS_10bfloat16_tENS5_IJlSB_lEEESJ_NS5_IJSB_llEEENS4_8TiledMMAINS4_8MMA_AtomIJNS4_4SM904GMMA28MMA_64x256x16_F32BF16BF16_SSILNSP_5MajorE0ELSR_1ELNSP_7ScaleInE1ELSS_1EEEEEENS4_6LayoutISC_NS5_IJNSA_ILi0EEESW_SW_EEEEENS5_IJNS4_10UnderscoreESZ_SZ_EEEEENS4_13SM90_TMA_LOADENS4_14ComposedLayoutINS4_7SwizzleILi2ELi4ELi3EEENS4_18smem_ptr_flag_bitsILi16EEENSV_INS5_IJNSA_ILi8EEESH_EEENS5_IJSH_SB_EEEEEEEvNS4_8identityES12_NS13_INS14_ILi3ELi4ELi3EEES17_NSV_INS5_IJSF_S18_EEENS5_IJSB_SF_EEEEEEEvS1D_EENS_8epilogue10collective6detail29Sm90TmaWarpSpecializedAdapterINS1L_15DefaultEpilogueISJ_SK_SK_NS1K_6thread17LinearCombinationISJ_Li1EffLNS1P_9ScaleType4KindE0ELNS_15FloatRoundStyleE2ESJ_EENS1_15EpilogueDefaultEEEEEvvEEEEvNT_6ParamsE --------------------------
	.section	.text._ZN7cutlass13device_kernelINS_4gemm6kernel13GemmUniversalIN4cute5tupleIJiiiiEEENS1_10collective13CollectiveMmaINS1_34MainloopSm90TmaGmmaWarpSpecializedILi11ENS5_IJNS4_1CILi1EEESB_SB_EEENS1_32KernelTmaWarpSpecializedPingpongEEENS5_IJNSA_ILi64EEENSA_ILi256EEENSA_ILi32EEEEEENS_10bfloat16_tENS5_IJlSB_lEEESJ_NS5_IJSB_llEEENS4_8TiledMMAINS4_8MMA_AtomIJNS4_4SM904GMMA28MMA_64x256x16_F32BF16BF16_SSILNSP_5MajorE0ELSR_1ELNSP_7ScaleInE1ELSS_1EEEEEENS4_6LayoutISC_NS5_IJNSA_ILi0EEESW_SW_EEEEENS5_IJNS4_10UnderscoreESZ_SZ_EEEEENS4_13SM90_TMA_LOADENS4_14ComposedLayoutINS4_7SwizzleILi2ELi4ELi3EEENS4_18smem_ptr_flag_bitsILi16EEENSV_INS5_IJNSA_ILi8EEESH_EEENS5_IJSH_SB_EEEEEEEvNS4_8identityES12_NS13_INS14_ILi3ELi4ELi3EEES17_NSV_INS5_IJSF_S18_EEENS5_IJSB_SF_EEEEEEEvS1D_EENS_8epilogue10collective6detail29Sm90TmaWarpSpecializedAdapterINS1L_15DefaultEpilogueISJ_SK_SK_NS1K_6thread17LinearCombinationISJ_Li1EffLNS1P_9ScaleType4KindE0ELNS_15FloatRoundStyleE2ESJ_EENS1_15EpilogueDefaultEEEEEvvEEEEvNT_6ParamsE,"ax",@progbits
	.align	128
.text._ZN7cutlass13device_kernelINS_4gemm6kernel13GemmUniversalIN4cute5tupleIJiiiiEEENS1_10collective13CollectiveMmaINS1_34MainloopSm90TmaGmmaWarpSpecializedILi11ENS5_IJNS4_1CILi1EEESB_SB_EEENS1_32KernelTmaWarpSpecializedPingpongEEENS5_IJNSA_ILi64EEENSA_ILi256EEENSA_ILi32EEEEEENS_10bfloat16_tENS5_IJlSB_lEEESJ_NS5_IJSB_llEEENS4_8TiledMMAINS4_8MMA_AtomIJNS4_4SM904GMMA28MMA_64x256x16_F32BF16BF16_SSILNSP_5MajorE0ELSR_1ELNSP_7ScaleInE1ELSS_1EEEEEENS4_6LayoutISC_NS5_IJNSA_ILi0EEESW_SW_EEEEENS5_IJNS4_10UnderscoreESZ_SZ_EEEEENS4_13SM90_TMA_LOADENS4_14ComposedLayoutINS4_7SwizzleILi2ELi4ELi3EEENS4_18smem_ptr_flag_bitsILi16EEENSV_INS5_IJNSA_ILi8EEESH_EEENS5_IJSH_SB_EEEEEEEvNS4_8identityES12_NS13_INS14_ILi3ELi4ELi3EEES17_NSV_INS5_IJSF_S18_EEENS5_IJSB_SF_EEEEEEEvS1D_EENS_8epilogue10collective6detail29Sm90TmaWarpSpecializedAdapterINS1L_15DefaultEpilogueISJ_SK_SK_NS1K_6thread17LinearCombinationISJ_Li1EffLNS1P_9ScaleType4KindE0ELNS_15FloatRoundStyleE2ESJ_EENS1_15EpilogueDefaultEEEEEvvEEEEvNT_6ParamsE:
        .type           _ZN7cutlass13device_kernelINS_4gemm6kernel13GemmUniversalIN4cute5tupleIJiiiiEEENS1_10collective13CollectiveMmaINS1_34MainloopSm90TmaGmmaWarpSpecializedILi11ENS5_IJNS4_1CILi1EEESB_SB_EEENS1_32KernelTmaWarpSpecializedPingpongEEENS5_IJNSA_ILi64EEENSA_ILi256EEENSA_ILi32EEEEEENS_10bfloat16_tENS5_IJlSB_lEEESJ_NS5_IJSB_llEEENS4_8TiledMMAINS4_8MMA_AtomIJNS4_4SM904GMMA28MMA_64x256x16_F32BF16BF16_SSILNSP_5MajorE0ELSR_1ELNSP_7ScaleInE1ELSS_1EEEEEENS4_6LayoutISC_NS5_IJNSA_ILi0EEESW_SW_EEEEENS5_IJNS4_10UnderscoreESZ_SZ_EEEEENS4_13SM90_TMA_LOADENS4_14ComposedLayoutINS4_7SwizzleILi2ELi4ELi3EEENS4_18smem_ptr_flag_bitsILi16EEENSV_INS5_IJNSA_ILi8EEESH_EEENS5_IJSH_SB_EEEEEEEvNS4_8identityES12_NS13_INS14_ILi3ELi4ELi3EEES17_NSV_INS5_IJSF_S18_EEENS5_IJSB_SF_EEEEEEEvS1D_EENS_8epilogue10collective6detail29Sm90TmaWarpSpecializedAdapterINS1L_15DefaultEpilogueISJ_SK_SK_NS1K_6thread17LinearCombinationISJ_Li1EffLNS1P_9ScaleType4KindE0ELNS_15FloatRoundStyleE2ESJ_EENS1_15EpilogueDefaultEEEEEvvEEEEvNT_6ParamsE,@function
        .size           _ZN7cutlass13device_kernelINS_4gemm6kernel13GemmUniversalIN4cute5tupleIJiiiiEEENS1_10collective13CollectiveMmaINS1_34MainloopSm90TmaGmmaWarpSpecializedILi11ENS5_IJNS4_1CILi1EEESB_SB_EEENS1_32KernelTmaWarpSpecializedPingpongEEENS5_IJNSA_ILi64EEENSA_ILi256EEENSA_ILi32EEEEEENS_10bfloat16_tENS5_IJlSB_lEEESJ_NS5_IJSB_llEEENS4_8TiledMMAINS4_8MMA_AtomIJNS4_4SM904GMMA28MMA_64x256x16_F32BF16BF16_SSILNSP_5MajorE0ELSR_1ELNSP_7ScaleInE1ELSS_1EEEEEENS4_6LayoutISC_NS5_IJNSA_ILi0EEESW_SW_EEEEENS5_IJNS4_10UnderscoreESZ_SZ_EEEEENS4_13SM90_TMA_LOADENS4_14ComposedLayoutINS4_7SwizzleILi2ELi4ELi3EEENS4_18smem_ptr_flag_bitsILi16EEENSV_INS5_IJNSA_ILi8EEESH_EEENS5_IJSH_SB_EEEEEEEvNS4_8identityES12_NS13_INS14_ILi3ELi4ELi3EEES17_NSV_INS5_IJSF_S18_EEENS5_IJSB_SF_EEEEEEEvS1D_EENS_8epilogue10collective6detail29Sm90TmaWarpSpecializedAdapterINS1L_15DefaultEpilogueISJ_SK_SK_NS1K_6thread17LinearCombinationISJ_Li1EffLNS1P_9ScaleType4KindE0ELNS_15FloatRoundStyleE2ESJ_EENS1_15EpilogueDefaultEEEEEvvEEEEvNT_6ParamsE,(.L_x_340 - _ZN7cutlass13device_kernelINS_4gemm6kernel13GemmUniversalIN4cute5tupleIJiiiiEEENS1_10collective13CollectiveMmaINS1_34MainloopSm90TmaGmmaWarpSpecializedILi11ENS5_IJNS4_1CILi1EEESB_SB_EEENS1_32KernelTmaWarpSpecializedPingpongEEENS5_IJNSA_ILi64EEENSA_ILi256EEENSA_ILi32EEEEEENS_10bfloat16_tENS5_IJlSB_lEEESJ_NS5_IJSB_llEEENS4_8TiledMMAINS4_8MMA_AtomIJNS4_4SM904GMMA28MMA_64x256x16_F32BF16BF16_SSILNSP_5MajorE0ELSR_1ELNSP_7ScaleInE1ELSS_1EEEEEENS4_6LayoutISC_NS5_IJNSA_ILi0EEESW_SW_EEEEENS5_IJNS4_10UnderscoreESZ_SZ_EEEEENS4_13SM90_TMA_LOADENS4_14ComposedLayoutINS4_7SwizzleILi2ELi4ELi3EEENS4_18smem_ptr_flag_bitsILi16EEENSV_INS5_IJNSA_ILi8EEESH_EEENS5_IJSH_SB_EEEEEEEvNS4_8identityES12_NS13_INS14_ILi3ELi4ELi3EEES17_NSV_INS5_IJSF_S18_EEENS5_IJSB_SF_EEEEEEEvS1D_EENS_8epilogue10collective6detail29Sm90TmaWarpSpecializedAdapterINS1L_15DefaultEpilogueISJ_SK_SK_NS1K_6thread17LinearCombinationISJ_Li1EffLNS1P_9ScaleType4KindE0ELNS_15FloatRoundStyleE2ESJ_EENS1_15EpilogueDefaultEEEEEvvEEEEvNT_6ParamsE)
        .other          _ZN7cutlass13device_kernelINS_4gemm6kernel13GemmUniversalIN4cute5tupleIJiiiiEEENS1_10collective13CollectiveMmaINS1_34MainloopSm90TmaGmmaWarpSpecializedILi11ENS5_IJNS4_1CILi1EEESB_SB_EEENS1_32KernelTmaWarpSpecializedPingpongEEENS5_IJNSA_ILi64EEENSA_ILi256EEENSA_ILi32EEEEEENS_10bfloat16_tENS5_IJlSB_lEEESJ_NS5_IJSB_llEEENS4_8TiledMMAINS4_8MMA_AtomIJNS4_4SM904GMMA28MMA_64x256x16_F32BF16BF16_SSILNSP_5MajorE0ELSR_1ELNSP_7ScaleInE1ELSS_1EEEEEENS4_6LayoutISC_NS5_IJNSA_ILi0EEESW_SW_EEEEENS5_IJNS4_10UnderscoreESZ_SZ_EEEEENS4_13SM90_TMA_LOADENS4_14ComposedLayoutINS4_7SwizzleILi2ELi4ELi3EEENS4_18smem_ptr_flag_bitsILi16EEENSV_INS5_IJNSA_ILi8EEESH_EEENS5_IJSH_SB_EEEEEEEvNS4_8identityES12_NS13_INS14_ILi3ELi4ELi3EEES17_NSV_INS5_IJSF_S18_EEENS5_IJSB_SF_EEEEEEEvS1D_EENS_8epilogue10collective6detail29Sm90TmaWarpSpecializedAdapterINS1L_15DefaultEpilogueISJ_SK_SK_NS1K_6thread17LinearCombinationISJ_Li1EffLNS1P_9ScaleType4KindE0ELNS_15FloatRoundStyleE2ESJ_EENS1_15EpilogueDefaultEEEEEvvEEEEvNT_6ParamsE,@"STO_CUDA_ENTRY STV_DEFAULT"
_ZN7cutlass13device_kernelINS_4gemm6kernel13GemmUniversalIN4cute5tupleIJiiiiEEENS1_10collective13CollectiveMmaINS1_34MainloopSm90TmaGmmaWarpSpecializedILi11ENS5_IJNS4_1CILi1EEESB_SB_EEENS1_32KernelTmaWarpSpecializedPingpongEEENS5_IJNSA_ILi64EEENSA_ILi256EEENSA_ILi32EEEEEENS_10bfloat16_tENS5_IJlSB_lEEESJ_NS5_IJSB_llEEENS4_8TiledMMAINS4_8MMA_AtomIJNS4_4SM904GMMA28MMA_64x256x16_F32BF16BF16_SSILNSP_5MajorE0ELSR_1ELNSP_7ScaleInE1ELSS_1EEEEEENS4_6LayoutISC_NS5_IJNSA_ILi0EEESW_SW_EEEEENS5_IJNS4_10UnderscoreESZ_SZ_EEEEENS4_13SM90_TMA_LOADENS4_14ComposedLayoutINS4_7SwizzleILi2ELi4ELi3EEENS4_18smem_ptr_flag_bitsILi16EEENSV_INS5_IJNSA_ILi8EEESH_EEENS5_IJSH_SB_EEEEEEEvNS4_8identityES12_NS13_INS14_ILi3ELi4ELi3EEES17_NSV_INS5_IJSF_S18_EEENS5_IJSB_SF_EEEEEEEvS1D_EENS_8epilogue10collective6detail29Sm90TmaWarpSpecializedAdapterINS1L_15DefaultEpilogueISJ_SK_SK_NS1K_6thread17LinearCombinationISJ_Li1EffLNS1P_9ScaleType4KindE0ELNS_15FloatRoundStyleE2ESJ_EENS1_15EpilogueDefaultEEEEEvvEEEEvNT_6ParamsE:
[----:B------:R-:W0:Y:S02]  /*0000*/  LDC R1, c[0x0][0x28] ;  /* 0x00000a00ff017b82 */ /* 0x000e240000000800 */
[----:B0-----:R-:W-:Y:S01]  /*0010*/  VIADD R1, R1, 0xfffffff8 ;  /* 0xfffffff801017836 */ /* 0x001fe20000000000 */
[----:B------:R-:W0:Y:S01]  /*0020*/  S2R R4, SR_TID.X ;  /* 0x0000000000047919 */ /* 0x000e220000002100 */
[----:B------:R-:W-:Y:S01]  /*0030*/  ELECT P0, URZ, PT ;  /* 0x00000000003f782f */ /* 0x000fe20003800000 */
[----:B------:R-:W-:Y:S01]  /*0040*/  BSSY B0, `(.L_x_0) ;  /* 0x000000f000007945 */ /* 0x000fe20003800000 */
[--C-:B0-----:R-:W-:Y:S02]  /*0050*/  SHF.R.U32.HI R0, RZ, 0x5, R4.reuse ;  /* 0x00000005ff007819 */ /* 0x101fe40000011604 */
[----:B------:R-:W-:-:S03]  /*0060*/  SHF.R.U32.HI R5, RZ, 0x7, R4 ;  /* 0x00000007ff057819 */ /* 0x000fc60000011604 */
[----:B------:R-:W0:Y:S04]  /*0070*/  SHFL.IDX PT, R2, R0, RZ, 0x1f ;  /* 0x00001fff00027589 */ /* 0x000e2800000e0000 */
[----:B------:R1:W2:Y:S01]  /*0080*/  SHFL.IDX PT, R8, R5, RZ, 0x1f ;  /* 0x00001fff05087589 */ /* 0x0002a200000e0000 */
[----:B0-----:R-:W-:-:S13]  /*0090*/  ISETP.NE.OR P0, PT, R2, RZ, !P0 ;  /* 0x000000ff0200720c */ /* 0x001fda0004705670 */
[----:B-12---:R-:W-:Y:S05]  /*00a0*/  @P0 BRA `(.L_x_1) ;  /* 0x0000000000200947 */ /* 0x006fea0003800000 */
[----:B------:R-:W-:Y:S02]  /*00b0*/  ULDC.64 UR4, c[0x0][0x198] ;  /* 0x0000660000047ab9 */ /* 0x000fe40000000a00 */
[----:B------:R-:W-:Y:S02]  /*00c0*/  UIADD3 UR6, UP0, UR4, 0xf0, URZ ;  /* 0x000000f004067890 */ /* 0x000fe4000ff1e03f */
[----:B------:R-:W-:Y:S02]  /*00d0*/  UIADD3 UR4, UP1, UR4, 0x1f0, URZ ;  /* 0x000001f004047890 */ /* 0x000fe4000ff3e03f */
[----:B------:R-:W-:Y:S02]  /*00e0*/  UIADD3.X UR7, URZ, UR5, URZ, UP0, !UPT ;  /* 0x000000053f077290 */ /* 0x000fe400087fe43f */
[----:B------:R-:W-:-:S07]  /*00f0*/  UIADD3.X UR5, URZ, UR5, URZ, UP1, !UPT ;  /* 0x000000053f057290 */ /* 0x000fce0008ffe43f */
[----:B------:R0:W-:Y:S02]  /*0100*/  UTMACCTL.PF [UR6] ;  /* 0x00000000060079b9 */ /* 0x0001e40008040000 */
[----:B------:R0:W-:Y:S02]  /*0110*/  UTMACCTL.PF [UR4] ;  /* 0x00000000040079b9 */ /* 0x0001e40008040000 */
[----:B0-----:R-:W-:Y:S01]  /*0120*/  NOP ;  /* 0x0000000000007918 */ /* 0x001fe20000000000 */
.L_x_1:
[----:B------:R-:W-:Y:S05]  /*0130*/  BSYNC B0 ;  /* 0x0000000000007941 */ /* 0x000fea0003800000 */
.L_x_0:
[----:B------:R-:W0:Y:S02]  /*0140*/  SHFL.IDX PT, R3, R0, RZ, 0x1f ;  /* 0x00001fff00037589 */ /* 0x000e2400000e0000 */
[----:B0-----:R-:W-:-:S13]  /*0150*/  ISETP.NE.AND P0, PT, R3, RZ, PT ;  /* 0x000000ff0300720c */ /* 0x001fda0003f05270 */
[----:B------:R-:W-:Y:S05]  /*0160*/  @P0 BRA `(.L_x_2) ;  /* 0x00000000009c0947 */ /* 0x000fea0003800000 */
[----:B------:R-:W-:Y:S01]  /*0170*/  ELECT P0, URZ, PT ;  /* 0x00000000003f782f */ /* 0x000fe20003800000 */
[----:B------:R-:W-:-:S12]  /*0180*/  BSSY B0, `(.L_x_2) ;  /* 0x0000025000007945 */ /* 0x000fd80003800000 */
[----:B------:R-:W-:Y:S05]  /*0190*/  @!P0 BRA `(.L_x_3) ;  /* 0x00000000008c8947 */ /* 0x000fea0003800000 */
[----:B------:R-:W0:Y:S01]  /*01a0*/  S2UR UR8, SR_CgaCtaId ;  /* 0x00000000000879c3 */ /* 0x000e220000008800 */
[----:B------:R-:W-:Y:S01]  /*01b0*/  UMOV UR4, 0x400 ;  /* 0x0000040000047882 */ /* 0x000fe20000000000 */
[----:B------:R-:W-:Y:S01]  /*01c0*/  UMOV UR5, 0x1 ;  /* 0x0000000100057882 */ /* 0x000fe20000000000 */
[----:B------:R-:W-:Y:S02]  /*01d0*/  UMOV UR6, 0x80 ;  /* 0x0000008000067882 */ /* 0x000fe40000000000 */
[----:B------:R-:W-:-:S04]  /*01e0*/  UIADD3 UR6, -UR6, 0x100000, URZ ;  /* 0x0010000006067890 */ /* 0x000fc8000fffe13f */
[----:B------:R-:W-:Y:S02]  /*01f0*/  USHF.L.U32 UR7, UR6, 0xb, URZ ;  /* 0x0000000b06077899 */ /* 0x000fe4000800063f */
[----:B------:R-:W-:Y:S02]  /*0200*/  USHF.L.U32 UR6, UR6, 0x1, URZ ;  /* 0x0000000106067899 */ /* 0x000fe4000800063f */
[----:B0-----:R-:W-:Y:S02]  /*0210*/  ULEA UR8, UR8, UR4, 0x18 ;  /* 0x0000000408087291 */ /* 0x001fe4000f8ec03f */
[----:B------:R-:W-:-:S04]  /*0220*/  UIADD3 UR4, -UR5, 0x100000, URZ ;  /* 0x0010000005047890 */ /* 0x000fc8000fffe13f */
[----:B------:R-:W-:Y:S02]  /*0230*/  USHF.L.U32 UR5, UR4, 0xb, URZ ;  /* 0x0000000b04057899 */ /* 0x000fe4000800063f */
[----:B------:R-:W-:Y:S01]  /*0240*/  USHF.L.U32 UR4, UR4, 0x1, URZ ;  /* 0x0000000104047899 */ /* 0x000fe2000800063f */
[----:B------:R-:W0:Y:S11]  /*0250*/  FENCE.VIEW.ASYNC.S ;  /* 0x00000000000073c6 */ /* 0x000e360000000000 */
[----:B0-----:R0:W1:Y:S01]  /*0260*/  SYNCS.EXCH.64 URZ, [UR8], UR4 ;  /* 0x00000004083f75b2 */ /* 0x0010620008000100 */
[----:B------:R0:W2:Y:S01]  /*0270*/  SYNCS.EXCH.64 URZ, [UR8+0x58], UR6 ;  /* 0x00005806083f75b2 */ /* 0x0000a20008000100 */
[----:B------:R0:W3:Y:S01]  /*0280*/  SYNCS.EXCH.64 URZ, [UR8+0x8], UR4 ;  /* 0x00000804083f75b2 */ /* 0x0000e20008000100 */
[----:B------:R0:W4:Y:S01]  /*0290*/  SYNCS.EXCH.64 URZ, [UR8+0x60], UR6 ;  /* 0x00006006083f75b2 */ /* 0x0001220008000100 */
[----:B------:R0:W0:Y:S01]  /*02a0*/  SYNCS.EXCH.64 URZ, [UR8+0x10], UR4 ;  /* 0x00001004083f75b2 */ /* 0x0000220008000100 */
        /* <DEDUP_REMOVED lines=17> */
[----:B------:R-:W-:Y:S01]  /*03c0*/  NOP ;  /* 0x0000000000007918 */ /* 0x000fe20000000000 */
.L_x_3:
[----:B0-----:R-:W-:Y:S05]  /*03d0*/  BSYNC B0 ;  /* 0x0000000000007941 */ /* 0x001fea0003800000 */
.L_x_2:
[----:B------:R-:W0:Y:S01]  /*03e0*/  SHFL.IDX PT, R6, R0, RZ, 0x1f ;  /* 0x00001fff00067589 */ /* 0x000e2200000e0000 */
[----:B------:R-:W-:Y:S01]  /*03f0*/  ELECT P0, URZ, PT ;  /* 0x00000000003f782f */ /* 0x000fe20003800000 */
[----:B------:R-:W-:Y:S01]  /*0400*/  NOP ;  /* 0x0000000000007918 */ /* 0x000fe20000000000 */
[----:B------:R-:W-:Y:S01]  /*0410*/  ELECT P1, URZ, PT ;  /* 0x00000000003f782f */ /* 0x000fe20003820000 */
[----:B------:R-:W5:Y:S01]  /*0420*/  SHFL.IDX PT, R3, R0, RZ, 0x1f ;  /* 0x00001fff00037589 */ /* 0x000f6200000e0000 */
[----:B------:R-:W-:Y:S01]  /*0430*/  UMOV UR4, 0x20 ;  /* 0x0000002000047882 */ /* 0x000fe20000000000 */
[----:B------:R-:W-:Y:S01]  /*0440*/  UMOV UR11, 0x80 ;  /* 0x00000080000b7882 */ /* 0x000fe20000000000 */
[----:B------:R-:W-:Y:S01]  /*0450*/  NOP ;  /* 0x0000000000007918 */ /* 0x000fe20000000000 */
[C---:B------:R-:W-:Y:S01]  /*0460*/  VIADD R33, R8.reuse, 0xffffffff ;  /* 0xffffffff08217836 */ /* 0x040fe20000000000 */
[----:B------:R-:W1:Y:S01]  /*0470*/  SHFL.IDX PT, R5, R5, RZ, 0x1f ;  /* 0x00001fff05057589 */ /* 0x000e6200000e0000 */
[----:B------:R-:W-:Y:S01]  /*0480*/  ULDC.64 UR38, c[0x0][0x208] ;  /* 0x0000820000267ab9 */ /* 0x000fe20000000a00 */
[----:B------:R-:W-:-:S02]  /*0490*/  ISETP.NE.AND P2, PT, R8, RZ, PT ;  /* 0x000000ff0800720c */ /* 0x000fc40003f45270 */
[----:B------:R-:W-:Y:S02]  /*04a0*/  ISETP.GE.U32.AND P3, PT, R33, 0x2, PT ;  /* 0x000000022100780c */ /* 0x000fe40003f66070 */
[----:B0-----:R-:W-:Y:S02]  /*04b0*/  ISETP.NE.OR P0, PT, R6, RZ, !P0 ;  /* 0x000000ff0600720c */ /* 0x001fe40004705670 */
[----:B-----5:R-:W-:Y:S02]  /*04c0*/  ISETP.NE.OR P1, PT, R3, RZ, !P1 ;  /* 0x000000ff0300720c */ /* 0x020fe40004f25670 */
[----:B------:R-:W-:-:S04]  /*04d0*/  SHF.R.S32.HI R3, RZ, 0x1f, R2 ;  /* 0x0000001fff037819 */ /* 0x000fc80000011402 */
[----:B------:R-:W-:-:S05]  /*04e0*/  LEA.HI R3, R3, R2, RZ, 0x2 ;  /* 0x0000000203037211 */ /* 0x000fca00078f10ff */
[----:B------:R-:W-:Y:S01]  /*04f0*/  VOTEU.ALL UP0, P0 ;  /* 0x00000000003f7886 */ /* 0x000fe20000000000 */
[----:B------:R-:W-:Y:S01]  /*0500*/  LOP3.LUT R3, R3, 0xfffffffc, RZ, 0xc0, !PT ;  /* 0xfffffffc03037812 */ /* 0x000fe200078ec0ff */
[----:B------:R-:W-:-:S03]  /*0510*/  VOTEU.ALL UP1, P1 ;  /* 0x00000000003f7886 */ /* 0x000fc60000820000 */
[----:B------:R-:W0:Y:S01]  /*0520*/  @!UP0 S2UR UR7, SR_CgaCtaId ;  /* 0x00000000000789c3 */ /* 0x000e220000008800 */
[----:B------:R-:W-:Y:S01]  /*0530*/  @!UP0 UMOV UR6, 0x400 ;  /* 0x0000040000068882 */ /* 0x000fe20000000000 */
[----:B------:R-:W-:-:S04]  /*0540*/  @!UP0 UIADD3 UR4, -UR4, 0x100000, URZ ;  /* 0x0010000004048890 */ /* 0x000fc8000fffe13f */
[----:B------:R-:W-:Y:S02]  /*0550*/  @!UP0 USHF.L.U32 UR5, UR4, 0xb, URZ ;  /* 0x0000000b04058899 */ /* 0x000fe4000800063f */
[----:B------:R-:W-:Y:S01]  /*0560*/  @!UP0 USHF.L.U32 UR4, UR4, 0x1, URZ ;  /* 0x0000000104048899 */ /* 0x000fe2000800063f */
[----:B------:R-:W-:Y:S01]  /*0570*/  IMAD.IADD R0, R2, 0x1, -R3 ;  /* 0x0000000102007824 */ /* 0x000fe200078e0a03 */
[----:B------:R-:W-:Y:S01]  /*0580*/  @!UP1 UMOV UR9, 0x400 ;  /* 0x0000040000099882 */ /* 0x000fe20000000000 */
[----:B------:R-:W-:Y:S01]  /*0590*/  VOTEU.ALL UP2, P1 ;  /* 0x00000000003f7886 */ /* 0x000fe20000840000 */
[----:B------:R-:W-:Y:S01]  /*05a0*/  VOTEU.ALL UP3, P1 ;  /* 0x00000000003f7886 */ /* 0x000fe20000860000 */
[----:B------:R-:W-:Y:S01]  /*05b0*/  VOTEU.ALL UP4, P1 ;  /* 0x00000000003f7886 */ /* 0x000fe20000880000 */
[----:B------:R-:W5:Y:S01]  /*05c0*/  @!UP1 S2UR UR10, SR_CgaCtaId ;  /* 0x00000000000a99c3 */ /* 0x000f620000008800 */
[----:B------:R-:W-:Y:S01]  /*05d0*/  VOTEU.ALL UP5, P1 ;  /* 0x00000000003f7886 */ /* 0x000fe200008a0000 */
[----:B------:R-:W-:-:S04]  /*05e0*/  SHF.R.S32.HI R3, RZ, 0x1f, R4 ;  /* 0x0000001fff037819 */ /* 0x000fc80000011404 */
[----:B------:R-:W-:-:S04]  /*05f0*/  LEA.HI R3, R3, R4, RZ, 0x7 ;  /* 0x0000000403037211 */ /* 0x000fc800078f38ff */
[----:B------:R-:W-:-:S05]  /*0600*/  LOP3.LUT R3, R3, 0xffffff80, RZ, 0xc0, !PT ;  /* 0xffffff8003037812 */ /* 0x000fca00078ec0ff */
[----:B------:R-:W-:Y:S01]  /*0610*/  IMAD.IADD R3, R4, 0x1, -R3 ;  /* 0x0000000104037824 */ /* 0x000fe200078e0a03 */
[----:B0-----:R-:W-:Y:S02]  /*0620*/  @!UP0 ULEA UR8, UR7, UR6, 0x18 ;  /* 0x0000000607088291 */ /* 0x001fe4000f8ec03f */
[----:B------:R-:W-:-:S04]  /*0630*/  @!UP1 UIADD3 UR6, -UR11, 0x100000, URZ ;  /* 0x001000000b069890 */ /* 0x000fc8000fffe13f */
[----:B------:R-:W-:Y:S02]  /*0640*/  @!UP1 USHF.L.U32 UR7, UR6, 0xb, URZ ;  /* 0x0000000b06079899 */ /* 0x000fe4000800063f */
[----:B------:R-:W-:Y:S01]  /*0650*/  @!UP1 USHF.L.U32 UR6, UR6, 0x1, URZ ;  /* 0x0000000106069899 */ /* 0x000fe2000800063f */
[----:B------:R-:W-:Y:S01]  /*0660*/  VOTEU.ALL UP0, P0 ;  /* 0x00000000003f7886 */ /* 0x000fe20000000000 */
[----:B-----5:R-:W-:Y:S01]  /*0670*/  @!UP1 ULEA UR9, UR10, UR9, 0x18 ;  /* 0x000000090a099291 */ /* 0x020fe2000f8ec03f */
[----:B------:R-:W-:Y:S02]  /*0680*/  VOTEU.ALL UP1, P0 ;  /* 0x00000000003f7886 */ /* 0x000fe40000020000 */
[----:B------:R-:W-:Y:S01]  /*0690*/  ULDC.64 UR10, c[0x0][0x598] ;  /* 0x00016600000a7ab9 */ /* 0x000fe20000000a00 */
[----:B------:R-:W-:Y:S01]  /*06a0*/  ISETP.NE.AND P0, PT, R0, 0x3, PT ;  /* 0x000000030000780c */ /* 0x000fe20003f05270 */
[----:B------:R-:W0:Y:S02]  /*06b0*/  FENCE.VIEW.ASYNC.S ;  /* 0x00000000000073c6 */ /* 0x000e240000000000 */
[----:B0-----:R0:W1:Y:S01]  /*06c0*/  @!UP0 SYNCS.EXCH.64 URZ, [UR8+0xe0], UR4 ;  /* 0x0000e004083f85b2 */ /* 0x0010620008000100 */
[----:B------:R-:W-:-:S02]  /*06d0*/  ISETP.NE.U32.AND P1, PT, RZ, UR10, PT ;  /* 0x0000000aff007c0c */ /* 0x000fc4000bf25070 */
[----:B------:R-:W-:Y:S02]  /*06e0*/  ISETP.EQ.OR P0, PT, R0, RZ, !P0 ;  /* 0x000000ff0000720c */ /* 0x000fe40004702670 */
[----:B------:R-:W-:Y:S02]  /*06f0*/  ISETP.NE.AND.EX P1, PT, RZ, UR11, PT, P1 ;  /* 0x0000000bff007c0c */ /* 0x000fe4000bf25310 */
[----:B------:R-:W-:-:S04]  /*0700*/  ISETP.EQ.AND P0, PT, R8, RZ, P0 ;  /* 0x000000ff0800720c */ /* 0x000fc80000702270 */
[----:B------:R-:W-:-:S04]  /*0710*/  SEL R16, RZ, 0x1, !P0 ;  /* 0x00000001ff107807 */ /* 0x000fc80004000000 */
[----:B------:R-:W-:Y:S01]  /*0720*/  SEL R16, R16, 0x2, P3 ;  /* 0x0000000210107807 */ /* 0x000fe20001800000 */
[----:B------:R0:W1:Y:S01]  /*0730*/  @!UP1 SYNCS.EXCH.64 URZ, [UR8+0xe8], UR4 ;  /* 0x0000e804083f95b2 */ /* 0x0000620008000100 */
[----:B------:R-:W-:Y:S01]  /*0740*/  NOP ;  /* 0x0000000000007918 */ /* 0x000fe20000000000 */
[----:B------:R0:W1:Y:S01]  /*0750*/  @!UP2 SYNCS.EXCH.64 URZ, [UR9+0xc0], UR6 ;  /* 0x0000c006093fa5b2 */ /* 0x0000620008000100 */
[----:B------:R0:W1:Y:S01]  /*0760*/  @!UP3 SYNCS.EXCH.64 URZ, [UR9+0xc8], UR6 ;  /* 0x0000c806093fb5b2 */ /* 0x0000620008000100 */
[----:B------:R0:W1:Y:S01]  /*0770*/  @!UP4 SYNCS.EXCH.64 URZ, [UR9+0xd0], UR6 ;  /* 0x0000d006093fc5b2 */ /* 0x0000620008000100 */
[----:B------:R0:W1:Y:S01]  /*0780*/  @!UP5 SYNCS.EXCH.64 URZ, [UR9+0xd8], UR6 ;  /* 0x0000d806093fd5b2 */ /* 0x0000620008000100 */
[----:B------:R-:W-:Y:S01]  /*0790*/  NOP ;  /* 0x0000000000007918 */ /* 0x000fe20000000000 */
[----:B-1234-:R-:W-:Y:S06]  /*07a0*/  BAR.SYNC.DEFER_BLOCKING 0x0 ;  /* 0x0000000000007b1d */ /* 0x01efec0000010000 */
[----:B0-----:R-:W-:Y:S05]  /*07b0*/  @!P1 BRA `(.L_x_4) ;  /* 0x00000000001c9947 */ /* 0x001fea0003800000 */
[----:B------:R-:W0:Y:S02]  /*07c0*/  LDC.64 R6, c[0x0][0x598] ;  /* 0x00016600ff067b82 */ /* 0x000e240000000a00 */
[----:B0-----:R-:W2:Y:S02]  /*07d0*/  LDG.E.64 R6, desc[UR38][R6.64] ;  /* 0x0000002606067981 */ /* 0x001ea4000c1e1b00 */
[----:B--2---:R-:W-:-:S04]  /*07e0*/  ISETP.NE.U32.AND P0, PT, R6, RZ, PT ;  /* 0x000000ff0600720c */ /* 0x004fc80003f05070 */
[----:B------:R-:W-:-:S13]  /*07f0*/  ISETP.NE.AND.EX P0, PT, R7, RZ, PT, P0 ;  /* 0x000000ff0700720c */ /* 0x000fda0003f05300 */
[----:B------:R-:W-:Y:S05]  /*0800*/  @!P0 BRA `(.L_x_4) ;  /* 0x0000000000088947 */ /* 0x000fea0003800000 */
[----:B------:R1:W5:Y:S01]  /*0810*/  LD.E R153, desc[UR38][R6.64] ;  /* 0x0000002606997980 */ /* 0x000362000c101900 */
[----:B------:R-:W-:Y:S05]  /*0820*/  BRA `(.L_x_5) ;  /* 0x0000000000247947 */ /* 0x000fea0003800000 */
.L_x_4:
[----:B------:R-:W-:Y:S02]  /*0830*/  ULDC.64 UR4, c[0x0][0x588] ;  /* 0x0001620000047ab9 */ /* 0x000fe40000000a00 */
[----:B------:R-:W-:-:S04]  /*0840*/  ISETP.NE.U32.AND P0, PT, RZ, UR4, PT ;  /* 0x00000004ff007c0c */ /* 0x000fc8000bf05070 */
[----:B------:R-:W-:-:S13]  /*0850*/  ISETP.NE.AND.EX P0, PT, RZ, UR5, PT, P0 ;  /* 0x00000005ff007c0c */ /* 0x000fda000bf05300 */
[----:B------:R-:W-:Y:S05]  /*0860*/  @!P0 BRA `(.L_x_6) ;  /* 0x00000000000c8947 */ /* 0x000fea0003800000 */
[----:B------:R-:W0:Y:S02]  /*0870*/  LDC.64 R6, c[0x0][0x588] ;  /* 0x00016200ff067b82 */ /* 0x000e240000000a00 */
[----:B0-----:R0:W5:Y:S01]  /*0880*/  LDG.E R153, desc[UR38][R6.64] ;  /* 0x0000002606997981 */ /* 0x001162000c1e1900 */
[----:B------:R-:W-:Y:S05]  /*0890*/  BRA `(.L_x_5) ;  /* 0x0000000000087947 */ /* 0x000fea0003800000 */
.L_x_6:
[----:B------:R-:W-:Y:S02]  /*08a0*/  ULDC UR4, c[0x0][0x580] ;  /* 0x0001600000047ab9 */ /* 0x000fe40000000800 */
[----:B------:R-:W-:-:S07]  /*08b0*/  IMAD.U32 R153, RZ, RZ, UR4 ;  /* 0x00000004ff997e24 */ /* 0x000fce000f8e00ff */
.L_x_5:
[----:B------:R-:W-:Y:S02]  /*08c0*/  ULDC.64 UR4, c[0x0][0x5a0] ;  /* 0x0001680000047ab9 */ /* 0x000fe40000000a00 */
[----:B------:R-:W-:-:S04]  /*08d0*/  ISETP.NE.U32.AND P0, PT, RZ, UR4, PT ;  /* 0x00000004ff007c0c */ /* 0x000fc8000bf05070 */
[----:B------:R-:W-:-:S13]  /*08e0*/  ISETP.NE.AND.EX P0, PT, RZ, UR5, PT, P0 ;  /* 0x00000005ff007c0c */ /* 0x000fda000bf05300 */
[----:B------:R-:W-:Y:S05]  /*08f0*/  @!P0 BRA `(.L_x_7) ;  /* 0x00000000001c8947 */ /* 0x000fea0003800000 */
[----:B01----:R-:W0:Y:S02]  /*0900*/  LDC.64 R6, c[0x0][0x5a0] ;  /* 0x00016800ff067b82 */ /* 0x003e240000000a00 */
[----:B0-----:R-:W2:Y:S02]  /*0910*/  LDG.E.64 R6, desc[UR38][R6.64] ;  /* 0x0000002606067981 */ /* 0x001ea4000c1e1b00 */
[----:B--2---:R-:W-:-:S04]  /*0920*/  ISETP.NE.U32.AND P0, PT, R6, RZ, PT ;  /* 0x000000ff0600720c */ /* 0x004fc80003f05070 */
[----:B------:R-:W-:-:S13]  /*0930*/  ISETP.NE.AND.EX P0, PT, R7, RZ, PT, P0 ;  /* 0x000000ff0700720c */ /* 0x000fda0003f05300 */
[----:B------:R-:W-:Y:S05]  /*0940*/  @!P0 BRA `(.L_x_7) ;  /* 0x0000000000088947 */ /* 0x000fea0003800000 */
[----:B------:R3:W5:Y:S01]  /*0950*/  LD.E R152, desc[UR38][R6.64] ;  /* 0x0000002606987980 */ /* 0x000762000c101900 */
[----:B------:R-:W-:Y:S05]  /*0960*/  BRA `(.L_x_8) ;  /* 0x0000000000247947 */ /* 0x000fea0003800000 */
.L_x_7:
[----:B------:R-:W-:Y:S02]  /*0970*/  ULDC.64 UR4, c[0x0][0x590] ;  /* 0x0001640000047ab9 */ /* 0x000fe40000000a00 */
[----:B------:R-:W-:-:S04]  /*0980*/  ISETP.NE.U32.AND P0, PT, RZ, UR4, PT ;  /* 0x00000004ff007c0c */ /* 0x000fc8000bf05070 */
[----:B------:R-:W-:-:S13]  /*0990*/  ISETP.NE.AND.EX P0, PT, RZ, UR5, PT, P0 ;  /* 0x00000005ff007c0c */ /* 0x000fda000bf05300 */
[----:B------:R-:W-:Y:S05]  /*09a0*/  @!P0 BRA `(.L_x_9) ;  /* 0x00000000000c8947 */ /* 0x000fea0003800000 */
[----:B01----:R-:W0:Y:S02]  /*09b0*/  LDC.64 R6, c[0x0][0x590] ;  /* 0x00016400ff067b82 */ /* 0x003e240000000a00 */
[----:B0-----:R2:W5:Y:S01]  /*09c0*/  LDG.E R152, desc[UR38][R6.64] ;  /* 0x0000002606987981 */ /* 0x001562000c1e1900 */
[----:B------:R-:W-:Y:S05]  /*09d0*/  BRA `(.L_x_8) ;  /* 0x0000000000087947 */ /* 0x000fea0003800000 */
.L_x_9:
[----:B------:R-:W-:Y:S02]  /*09e0*/  ULDC UR4, c[0x0][0x584] ;  /* 0x0001610000047ab9 */ /* 0x000fe40000000800 */
[----:B------:R-:W-:-:S07]  /*09f0*/  IMAD.U32 R152, RZ, RZ, UR4 ;  /* 0x00000004ff987e24 */ /* 0x000fce000f8e00ff */
.L_x_8:
[----:B------:R-:W4:Y:S01]  /*0a00*/  LDC R2, c[0x0][0x65c] ;  /* 0x00019700ff027b82 */ /* 0x000f220000000800 */
[----:B------:R-:W4:Y:S01]  /*0a10*/  S2R R14, SR_CTAID.Y ;  /* 0x00000000000e7919 */ /* 0x000f220000002600 */
[----:B------:R-:W-:Y:S01]  /*0a20*/  ULDC UR6, c[0x0][0x28c] ;  /* 0x0000a30000067ab9 */ /* 0x000fe20000000800 */
[----:B------:R-:W-:Y:S01]  /*0a30*/  ISETP.NE.AND P0, PT, R8, 0x2, PT ;  /* 0x000000020800780c */ /* 0x000fe20003f05270 */
[----:B------:R-:W-:Y:S01]  /*0a40*/  UIADD3 UR6, UR6, 0x1f, URZ ;  /* 0x0000001f06067890 */ /* 0x000fe2000fffe03f */
[----:B0123--:R-:W0:Y:S01]  /*0a50*/  S2R R6, SR_CTAID.X ;  /* 0x0000000000067919 */ /* 0x00fe220000002500 */
[----:B------:R-:W-:Y:S01]  /*0a60*/  IMAD.MOV.U32 R7, RZ, RZ, RZ ;  /* 0x000000ffff077224 */ /* 0x000fe200078e00ff */
[----:B------:R-:W-:Y:S01]  /*0a70*/  UMOV UR40, URZ ;  /* 0x0000003f00287c82 */ /* 0x000fe20008000000 */
[----:B------:R-:W-:Y:S01]  /*0a80*/  USHF.R.S32.HI UR7, URZ, 0x1f, UR6 ;  /* 0x0000001f3f077899 */ /* 0x000fe20008011406 */
[----:B------:R-:W-:Y:S01]  /*0a90*/  UMOV UR36, URZ ;  /* 0x0000003f00247c82 */ /* 0x000fe20008000000 */
[----:B------:R-:W-:-:S02]  /*0aa0*/  ULDC.64 UR8, c[0x0][0x650] ;  /* 0x0001940000087ab9 */ /* 0x000fc40000000a00 */
[----:B------:R-:W-:-:S04]  /*0ab0*/  ULEA.HI UR7, UR7, UR6, URZ, 0x5 ;  /* 0x0000000607077291 */ /* 0x000fc8000f8f283f */
[----:B------:R-:W-:Y:S01]  /*0ac0*/  USHF.R.S32.HI UR37, URZ, 0x5, UR7 ;  /* 0x000000053f257899 */ /* 0x000fe20008011407 */
[----:B----4-:R-:W-:-:S13]  /*0ad0*/  ISETP.NE.AND P1, PT, R2, 0x1, PT ;  /* 0x000000010200780c */ /* 0x010fda0003f25270 */
[----:B------:R-:W0:Y:S01]  /*0ae0*/  @P1 LDC R19, c[0x0][0x10] ;  /* 0x00000400ff131b82 */ /* 0x000e220000000800 */
[----:B------:R-:W-:Y:S02]  /*0af0*/  @P1 IMAD.MOV.U32 R8, RZ, RZ, R14 ;  /* 0x000000ffff081224 */ /* 0x000fe400078e000e */
[----:B------:R-:W-:Y:S02]  /*0b00*/  @P1 IMAD.MOV.U32 R9, RZ, RZ, RZ ;  /* 0x000000ffff091224 */ /* 0x000fe400078e00ff */
[----:B------:R-:W-:-:S03]  /*0b10*/  @P1 IMAD.MOV.U32 R17, RZ, RZ, RZ ;  /* 0x000000ffff111224 */ /* 0x000fc600078e00ff */
[----:B------:R-:W1:Y:S01]  /*0b20*/  @!P1 LDC R11, c[0x0][0xc] ;  /* 0x00000300ff0b9b82 */ /* 0x000e620000000800 */
[----:B------:R-:W-:Y:S01]  /*0b30*/  ULDC UR4, c[0x0][0xc] ;  /* 0x0000030000047ab9 */ /* 0x000fe20000000800 */
[----:B------:R-:W-:Y:S02]  /*0b40*/  ULDC UR5, c[0x0][0x10] ;  /* 0x0000040000057ab9 */ /* 0x000fe40000000800 */
[----:B------:R-:W-:-:S04]  /*0b50*/  UIMAD.WIDE.U32 UR4, UR4, UR5, URZ ;  /* 0x00000005040472a5 */ /* 0x000fc8000f8e003f */
[----:B------:R-:W2:Y:S01]  /*0b60*/  LDC R2, c[0x0][0x14] ;  /* 0x00000500ff027b82 */ /* 0x000ea20000000800 */
[----:B0-----:R-:W-:-:S04]  /*0b70*/  @P1 IMAD.WIDE.U32 R18, R6, R19, R8 ;  /* 0x0000001306121225 */ /* 0x001fc800078e0008 */
[----:B------:R-:W-:Y:S02]  /*0b80*/  @P1 IMAD.IADD R17, R19, 0x1, R17 ;  /* 0x0000000113111824 */ /* 0x000fe400078e0211 */
[----:B-1----:R-:W-:-:S04]  /*0b90*/  @!P1 IMAD.WIDE.U32 R8, R11, R14, R6 ;  /* 0x0000000e0b089225 */ /* 0x002fc800078e0006 */
[----:B------:R-:W-:Y:S02]  /*0ba0*/  @!P1 IMAD.MOV.U32 R18, RZ, RZ, R8 ;  /* 0x000000ffff129224 */ /* 0x000fe400078e0008 */
[----:B------:R-:W-:Y:S02]  /*0bb0*/  @!P1 IMAD.MOV.U32 R17, RZ, RZ, R9 ;  /* 0x000000ffff119224 */ /* 0x000fe400078e0009 */
[----:B--2---:R-:W-:-:S04]  /*0bc0*/  IMAD.WIDE.U32 R12, R2, UR4, RZ ;  /* 0x00000004020c7c25 */ /* 0x004fc8000f8e00ff */
[----:B------:R-:W-:Y:S01]  /*0bd0*/  IMAD R23, R2, UR5, RZ ;  /* 0x0000000502177c24 */ /* 0x000fe2000f8e02ff */
[----:B------:R0:W-:Y:S03]  /*0be0*/  STL.64 [R1], R12 ;  /* 0x0000000c01007387 */ /* 0x0001e60000100a00 */
[----:B------:R-:W-:Y:S01]  /*0bf0*/  IMAD.IADD R23, R13, 0x1, R23 ;  /* 0x000000010d177824 */ /* 0x000fe200078e0217 */
[----:B------:R-:W-:Y:S06]  /*0c00*/  @P0 BRA `(.L_x_10) ;  /* 0x0000000000200947 */ /* 0x000fec0003800000 */
[----:B------:R-:W-:Y:S01]  /*0c10*/  UISETP.GE.U32.AND UP0, UPT, UR37, 0xb, UPT ;  /* 0x0000000b2500788c */ /* 0x000fe2000bf06070 */
[----:B------:R-:W-:Y:S01]  /*0c20*/  IADD3 R18, P0, R18, R12, RZ ;  /* 0x0000000c12127210 */ /* 0x000fe20007f1e0ff */
[----:B------:R-:W-:Y:S01]  /*0c30*/  UIMAD.WIDE.U32 UR4, UR37, -0x45d1745d, URZ ;  /* 0xba2e8ba3250478a5 */ /* 0x000fe2000f8e003f */
[----:B------:R-:W-:-:S03]  /*0c40*/  UMOV UR36, URZ ;  /* 0x0000003f00247c82 */ /* 0x000fc60008000000 */
[----:B------:R-:W-:Y:S01]  /*0c50*/  USHF.R.U32.HI UR4, URZ, 0x3, UR5 ;  /* 0x000000033f047899 */ /* 0x000fe20008011605 */
[----:B------:R-:W-:-:S03]  /*0c60*/  IMAD.X R17, R23, 0x1, R17, P0 ;  /* 0x0000000117117824 */ /* 0x000fc600000e0611 */
[----:B------:R-:W-:Y:S02]  /*0c70*/  UIMAD UR40, UR4, -0xb, UR37 ;  /* 0xfffffff5042878a4 */ /* 0x000fe4000f8e0225 */
[----:B------:R-:W-:-:S12]  /*0c80*/  @UP0 ULOP3.LUT UR36, UR4, 0x1, URZ, 0xc0, !UPT ;  /* 0x0000000104240892 */ /* 0x000fd8000f8ec03f */
.L_x_10:
[----:B------:R-:W-:Y:S01]  /*0c90*/  ISETP.GE.U32.AND P0, PT, R18, UR8, PT ;  /* 0x0000000812007c0c */ /* 0x000fe2000bf06070 */
[----:B------:R-:W-:Y:S01]  /*0ca0*/  IMAD.MOV.U32 R19, RZ, RZ, -0x1 ;  /* 0xffffffffff137424 */ /* 0x000fe200078e00ff */
[----:B------:R-:W-:Y:S01]  /*0cb0*/  PRMT R8, RZ, 0x7610, R8 ;  /* 0x00007610ff087816 */ /* 0x000fe20000000008 */
[----:B------:R-:W-:Y:S01]  /*0cc0*/  IMAD.MOV.U32 R22, RZ, RZ, -0x1 ;  /* 0xffffffffff167424 */ /* 0x000fe200078e00ff */
[----:B------:R-:W-:Y:S01]  /*0cd0*/  ISETP.GE.U32.AND.EX P0, PT, R17, UR9, PT, P0 ;  /* 0x0000000911007c0c */ /* 0x000fe2000bf06100 */
[----:B------:R-:W-:-:S12]  /*0ce0*/  IMAD.MOV.U32 R2, RZ, RZ, -0x1 ;  /* 0xffffffffff027424 */ /* 0x000fd800078e00ff */
[----:B------:R-:W-:Y:S05]  /*0cf0*/  @P0 BRA `(.L_x_11) ;  /* 0x00000004005c0947 */ /* 0x000fea0003800000 */
[----:B------:R-:W1:Y:S01]  /*0d00*/  LDC.64 R20, c[0x0][0x628] ;  /* 0x00018a00ff147b82 */ /* 0x000e620000000a00 */
[----:B------:R-:W-:Y:S02]  /*0d10*/  IMAD.MOV.U32 R8, RZ, RZ, R18 ;  /* 0x000000ffff087224 */ /* 0x000fe400078e0012 */
[----:B------:R-:W-:-:S05]  /*0d20*/  IMAD.MOV.U32 R9, RZ, RZ, R17 ;  /* 0x000000ffff097224 */ /* 0x000fca00078e0011 */
[----:B------:R-:W2:Y:S08]  /*0d30*/  LDC R2, c[0x0][0x630] ;  /* 0x00018c00ff027b82 */ /* 0x000eb00000000800 */
[----:B------:R-:W3:Y:S01]  /*0d40*/  LDC.64 R24, c[0x0][0x620] ;  /* 0x00018800ff187b82 */ /* 0x000ee20000000a00 */
[----:B-1----:R-:W-:-:S04]  /*0d50*/  ISETP.NE.U32.AND P0, PT, R20, RZ, PT ;  /* 0x000000ff1400720c */ /* 0x002fc80003f05070 */
[----:B------:R-:W-:-:S13]  /*0d60*/  ISETP.NE.AND.EX P0, PT, R21, RZ, PT, P0 ;  /* 0x000000ff1500720c */ /* 0x000fda0003f05300 */
[----:B--23--:R-:W-:Y:S05]  /*0d70*/  @!P0 BRA `(.L_x_12) ;  /* 0x0000000000288947 */ /* 0x00cfea0003800000 */
[----:B0-----:R-:W0:Y:S02]  /*0d80*/  LDC R13, c[0x0][0x634] ;  /* 0x00018d00ff0d7b82 */ /* 0x001e240000000800 */
[----:B0-----:R-:W-:-:S05]  /*0d90*/  IADD3 R13, P0, R18, R13, RZ ;  /* 0x0000000d120d7210 */ /* 0x001fca0007f1e0ff */
[----:B------:R-:W-:-:S04]  /*0da0*/  IMAD.X R15, RZ, RZ, R17, P0 ;  /* 0x000000ffff0f7224 */ /* 0x000fc800000e0611 */
[----:B------:R-:W-:-:S04]  /*0db0*/  IMAD.WIDE.U32 R8, R15, R20, RZ ;  /* 0x000000140f087225 */ /* 0x000fc800078e00ff */
[----:B------:R-:W-:-:S04]  /*0dc0*/  IMAD.WIDE.U32 R10, P0, R13, R21, R8 ;  /* 0x000000150d0a7225 */ /* 0x000fc80007800008 */
[----:B------:R-:W-:-:S04]  /*0dd0*/  IMAD.WIDE.U32 R8, R13, R20, RZ ;  /* 0x000000140d087225 */ /* 0x000fc800078e00ff */
[----:B------:R-:W-:Y:S01]  /*0de0*/  IMAD.X R13, RZ, RZ, RZ, P0 ;  /* 0x000000ffff0d7224 */ /* 0x000fe200000e06ff */
[----:B------:R-:W-:Y:S01]  /*0df0*/  IADD3 RZ, P0, R9, R10, RZ ;  /* 0x0000000a09ff7210 */ /* 0x000fe20007f1e0ff */
[----:B------:R-:W-:-:S04]  /*0e00*/  IMAD.MOV.U32 R12, RZ, RZ, R11 ;  /* 0x000000ffff0c7224 */ /* 0x000fc800078e000b */
[----:B------:R-:W-:-:S08]  /*0e10*/  IMAD.WIDE.U32.X R8, R15, R21, R12, P0 ;  /* 0x000000150f087225 */ /* 0x000fd000000e040c */
.L_x_12:
[-CC-:B------:R-:W-:Y:S01]  /*0e20*/  SHF.R.U64 R31, R8, R2.reuse, R9.reuse ;  /* 0x00000002081f7219 */ /* 0x180fe20000001209 */
[----:B0-----:R-:W0:Y:S01]  /*0e30*/  LDC R12, c[0x0][0x618] ;  /* 0x00018600ff0c7b82 */ /* 0x001e220000000800 */
[----:B------:R-:W-:Y:S01]  /*0e40*/  SHF.R.U32.HI R7, RZ, R2, R9 ;  /* 0x00000002ff077219 */ /* 0x000fe20000011609 */
[----:B------:R-:W-:Y:S01]  /*0e50*/  ULDC UR4, c[0x0][0x150] ;  /* 0x0000540000047ab9 */ /* 0x000fe20000000800 */
[----:B------:R-:W-:Y:S01]  /*0e60*/  IADD3 R11, P0, RZ, -R31, RZ ;  /* 0x8000001fff0b7210 */ /* 0x000fe20007f1e0ff */
[----:B------:R-:W-:Y:S01]  /*0e70*/  IMAD.MOV.U32 R19, RZ, RZ, R17 ;  /* 0x000000ffff137224 */ /* 0x000fe200078e0011 */
[----:B------:R-:W-:-:S03]  /*0e80*/  I2FP.F32.U32 R2, R6 ;  /* 0x0000000600027245 */ /* 0x000fc60000201000 */
[----:B------:R-:W1:Y:S01]  /*0e90*/  LDC.64 R26, c[0x0][0x640] ;  /* 0x00019000ff1a7b82 */ /* 0x000e620000000a00 */
[----:B------:R-:W-:Y:S02]  /*0ea0*/  IMAD.X R13, RZ, RZ, ~R7, P0 ;  /* 0x000000ffff0d7224 */ /* 0x000fe400000e0e07 */
[----:B------:R-:W-:Y:S01]  /*0eb0*/  FMUL R2, R2, UR4 ;  /* 0x0000000402027c20 */ /* 0x000fe20008400000 */
[----:B------:R-:W-:Y:S01]  /*0ec0*/  IMAD.WIDE.U32 R8, R11, R24, R18 ;  /* 0x000000180b087225 */ /* 0x000fe200078e0012 */
[----:B------:R-:W-:-:S03]  /*0ed0*/  ULDC UR4, c[0x0][0x154] ;  /* 0x0000550000047ab9 */ /* 0x000fc60000000800 */
[----:B------:R-:W-:Y:S01]  /*0ee0*/  IMAD R10, R13, R24, RZ ;  /* 0x000000180d0a7224 */ /* 0x000fe200078e02ff */
[----:B------:R-:W2:Y:S01]  /*0ef0*/  LDC R7, c[0x0][0x144] ;  /* 0x00005100ff077b82 */ /* 0x000ea20000000800 */
[----:B------:R-:W3:Y:S02]  /*0f00*/  F2I.U32.TRUNC.NTZ R2, R2 ;  /* 0x0000000200027305 */ /* 0x000ee4000020f000 */
[----:B------:R-:W-:-:S04]  /*0f10*/  IMAD R11, R11, R25, R10 ;  /* 0x000000190b0b7224 */ /* 0x000fc800078e020a */
[----:B------:R-:W-:Y:S01]  /*0f20*/  IMAD.IADD R9, R9, 0x1, R11 ;  /* 0x0000000109097824 */ /* 0x000fe200078e020b */
[----:B------:R-:W4:Y:S01]  /*0f30*/  LDC R22, c[0x0][0x608] ;  /* 0x00018200ff167b82 */ /* 0x000f220000000800 */
[----:B------:R-:W-:-:S03]  /*0f40*/  IMAD.MOV.U32 R11, RZ, RZ, -0x1 ;  /* 0xffffffffff0b7424 */ /* 0x000fc600078e00ff */
[--C-:B0-----:R-:W-:Y:S02]  /*0f50*/  SHF.R.U64 R20, R8, R12, R9.reuse ;  /* 0x0000000c08147219 */ /* 0x101fe40000001209 */
[----:B------:R-:W-:Y:S02]  /*0f60*/  I2FP.F32.U32 R8, R14 ;  /* 0x0000000e00087245 */ /* 0x000fe40000201000 */
[----:B------:R-:W0:Y:S01]  /*0f70*/  LDC R24, c[0x0][0x658] ;  /* 0x00019600ff187b82 */ /* 0x000e220000000800 */
[----:B-1----:R-:W-:Y:S01]  /*0f80*/  ISETP.NE.U32.AND P0, PT, R26, RZ, PT ;  /* 0x000000ff1a00720c */ /* 0x002fe20003f05070 */
[----:B---3--:R-:W-:Y:S02]  /*0f90*/  IMAD.MOV R10, RZ, RZ, -R2 ;  /* 0x000000ffff0a7224 */ /* 0x008fe400078e0a02 */
[----:B------:R-:W-:Y:S01]  /*0fa0*/  FMUL R8, R8, UR4 ;  /* 0x0000000408087c20 */ /* 0x000fe20008400000 */
[----:B------:R-:W-:Y:S02]  /*0fb0*/  SHF.R.U32.HI R9, RZ, R12, R9 ;  /* 0x0000000cff097219 */ /* 0x000fe40000011609 */
[----:B------:R-:W-:Y:S01]  /*0fc0*/  ISETP.NE.AND.EX P0, PT, R27, RZ, PT, P0 ;  /* 0x000000ff1b00720c */ /* 0x000fe20003f05300 */
[----:B------:R1:W3:Y:S01]  /*0fd0*/  F2I.U32.TRUNC.NTZ R15, R8 ;  /* 0x00000008000f7305 */ /* 0x0002e2000020f000 */
[----:B------:R-:W1:Y:S01]  /*0fe0*/  LDC R19, c[0x0][0x148] ;  /* 0x00005200ff137b82 */ /* 0x000e620000000800 */
[----:B--2---:R-:W-:-:S07]  /*0ff0*/  IMAD R2, R7, R10, R6 ;  /* 0x0000000a07027224 */ /* 0x004fce00078e0206 */
[----:B------:R-:W2:Y:S01]  /*1000*/  LDC R25, c[0x0][0x600] ;  /* 0x00018000ff197b82 */ /* 0x000ea20000000800 */
[-CC-:B----4-:R-:W-:Y:S02]  /*1010*/  SHF.R.U64 R32, R20, R22.reuse, R9.reuse ;  /* 0x0000001614207219 */ /* 0x190fe40000001209 */
[----:B------:R-:W-:Y:S01]  /*1020*/  SHF.R.U32.HI R7, RZ, R22, R9 ;  /* 0x00000016ff077219 */ /* 0x000fe20000011609 */
[----:B------:R-:W-:-:S04]  /*1030*/  IMAD.MOV.U32 R9, RZ, RZ, 0x1 ;  /* 0x00000001ff097424 */ /* 0x000fc800078e00ff */
[----:B------:R-:W4:Y:S01]  /*1040*/  LDC R28, c[0x0][0x648] ;  /* 0x00019200ff1c7b82 */ /* 0x000f220000000800 */
[-C--:B0-----:R-:W-:Y:S02]  /*1050*/  SHF.L.U32 R6, R11, R24.reuse, RZ ;  /* 0x000000180b067219 */ /* 0x081fe400000006ff */
[--C-:B------:R-:W-:Y:S02]  /*1060*/  SHF.R.U64 R22, R32, R24, R7.reuse ;  /* 0x0000001820167219 */ /* 0x100fe40000001207 */
[----:B------:R-:W-:Y:S02]  /*1070*/  LOP3.LUT R13, RZ, R6, RZ, 0x33, !PT ;  /* 0x00000006ff0d7212 */ /* 0x000fe400078e33ff */
[-C--:B------:R-:W-:Y:S01]  /*1080*/  SHF.R.U32.HI R7, RZ, R24.reuse, R7 ;  /* 0x00000018ff077219 */ /* 0x080fe20000011607 */
[----:B------:R-:W0:Y:S01]  /*1090*/  LDC R29, c[0x0][0x638] ;  /* 0x00018e00ff1d7b82 */ /* 0x000e220000000800 */
[----:B------:R-:W-:Y:S01]  /*10a0*/  SHF.L.U32 R12, R9, R24, RZ ;  /* 0x00000018090c7219 */ /* 0x000fe200000006ff */
[----:B------:R-:W-:-:S06]  /*10b0*/  IMAD.MOV.U32 R6, RZ, RZ, R22 ;  /* 0x000000ffff067224 */ /* 0x000fcc00078e0016 */
[----:B------:R-:W0:Y:S01]  /*10c0*/  LDC R30, c[0x0][0x610] ;  /* 0x00018400ff1e7b82 */ /* 0x000e220000000800 */
[----:B-1-3--:R-:W-:Y:S05]  /*10d0*/  @!P0 BRA `(.L_x_13) ;  /* 0x0000000000288947 */ /* 0x00afea0003800000 */
[----:B------:R-:W1:Y:S02]  /*10e0*/  LDC R11, c[0x0][0x64c] ;  /* 0x00019300ff0b7b82 */ /* 0x000e640000000800 */
[----:B-1----:R-:W-:-:S05]  /*10f0*/  IADD3 R11, P0, R22, R11, RZ ;  /* 0x0000000b160b7210 */ /* 0x002fca0007f1e0ff */
        /* <DEDUP_REMOVED lines=8> */
.L_x_13:
[----:B----4-:R-:W-:Y:S01]  /*1180*/  SHF.R.U64 R6, R6, R28, R7 ;  /* 0x0000001c06067219 */ /* 0x010fe20000001207 */
[----:B--2---:R-:W-:Y:S01]  /*1190*/  VIADD R7, R25, 0xffffffff ;  /* 0xffffffff19077836 */ /* 0x004fe20000000000 */
[----:B------:R-:W-:Y:S01]  /*11a0*/  LOP3.LUT R13, R32, R13, RZ, 0xc0, !PT ;  /* 0x0000000d200d7212 */ /* 0x000fe200078ec0ff */
[----:B------:R-:W-:Y:S02]  /*11b0*/  IMAD.MOV R15, RZ, RZ, -R15 ;  /* 0x000000ffff0f7224 */ /* 0x000fe400078e0a0f */
[----:B------:R-:W-:Y:S01]  /*11c0*/  IMAD.MOV R8, RZ, RZ, -R6 ;  /* 0x000000ffff087224 */ /* 0x000fe200078e0a06 */
[----:B------:R-:W-:Y:S01]  /*11d0*/  LOP3.LUT R7, R20, R7, RZ, 0xc0, !PT ;  /* 0x0000000714077212 */ /* 0x000fe200078ec0ff */
[----:B------:R-:W-:Y:S02]  /*11e0*/  IMAD R13, R12, R6, R13 ;  /* 0x000000060c0d7224 */ /* 0x000fe400078e020d */
[----:B------:R-:W-:Y:S02]  /*11f0*/  @P1 IMAD R2, R19, R15, R14 ;  /* 0x0000000f13021224 */ /* 0x000fe400078e020e */
[----:B0-----:R-:W-:-:S02]  /*1200*/  IMAD R6, R8, R29, R22 ;  /* 0x0000001d08067224 */ /* 0x001fc400078e0216 */
[----:B------:R-:W-:Y:S02]  /*1210*/  IMAD R2, R13, R30, R2 ;  /* 0x0000001e0d027224 */ /* 0x000fe400078e0202 */
[----:B------:R-:W-:Y:S02]  /*1220*/  IMAD R19, R6, R25, R7 ;  /* 0x0000001906137224 */ /* 0x000fe400078e0207 */
[----:B------:R-:W-:-:S03]  /*1230*/  IMAD.MOV.U32 R8, RZ, RZ, 0x1 ;  /* 0x00000001ff087424 */ /* 0x000fc600078e00ff */
[----:B------:R-:W-:Y:S02]  /*1240*/  SEL R22, R19, R2, !P1 ;  /* 0x0000000213167207 */ /* 0x000fe40004800000 */
[----:B------:R-:W-:Y:S01]  /*1250*/  SEL R19, R2, R19, !P1 ;  /* 0x0000001302137207 */ /* 0x000fe20004800000 */
[----:B------:R-:W-:-:S07]  /*1260*/  IMAD.MOV.U32 R2, RZ, RZ, R31 ;  /* 0x000000ffff027224 */ /* 0x000fce00078e001f */
.L_x_11:
[----:B------:R-:W-:Y:S05]  /*1270*/  @!P2 BRA `(.L_x_14) ;  /* 0x0000008c00f4a947 */ /* 0x000fea0003800000 */
[----:B------:R-:W-:-:S13]  /*1280*/  ISETP.GT.U32.AND P0, PT, R33, 0x1, PT ;  /* 0x000000012100780c */ /* 0x000fda0003f04070 */
[----:B------:R-:W-:Y:S05]  /*1290*/  @P0 EXIT ;  /* 0x000000000000094d */ /* 0x000fea0003800000 */
.L_x_15:
[----:B------:R-:W-:-:S08]  /*12a0*/  NOP ;  /* 0x0000000000007918 */ /* 0x000fd00000000000 */
[----:B------:R-:W1:Y:S02]  /*12b0*/  USETMAXREG.TRY_ALLOC.CTAPOOL UP0, 0xe8 ;  /* 0x000000e8000079c8 */ /* 0x000e640008000600 */
[----:B-1----:R-:W-:-:S13]  /*12c0*/  PLOP3.LUT P0, PT, PT, PT, UP0, 0x80, 0x0 ;  /* 0x000000000000781c */ /* 0x002fda0003f0f008 */
[----:B------:R-:W-:Y:S05]  /*12d0*/  @!P0 BRA `(.L_x_15) ;  /* 0xfffffffc00f08947 */ /* 0x000fea000383ffff */
[----:B------:R-:W-:-:S13]  /*12e0*/  LOP3.LUT P0, RZ, R8, 0xff, RZ, 0xc0, !PT ;  /* 0x000000ff08ff7812 */ /* 0x000fda000780c0ff */
[----:B------:R-:W-:Y:S05]  /*12f0*/  @!P0 EXIT ;  /* 0x000000000000894d */ /* 0x000fea0003800000 */
[----:B------:R-:W1:Y:S01]  /*1300*/  S2UR UR4, SR_CgaCtaId ;  /* 0x00000000000479c3 */ /* 0x000e620000008800 */
[----:B------:R-:W-:Y:S01]  /*1310*/  VIADD R6, R5, 0xffffffff ;  /* 0xffffffff05067836 */ /* 0x000fe20000000000 */
[----:B------:R-:W-:Y:S01]  /*1320*/  SHF.R.S32.HI R0, RZ, 0x1f, R3 ;  /* 0x0000001fff007819 */ /* 0x000fe20000011403 */
[----:B------:R-:W-:Y:S01]  /*1330*/  UMOV UR41, 0x400 ;  /* 0x0000040000297882 */ /* 0x000fe20000000000 */
[----:B------:R-:W-:Y:S01]  /*1340*/  UISETP.LT.AND UP0, UPT, UR37, 0x1, UPT ;  /* 0x000000012500788c */ /* 0x000fe2000bf01270 */
[----:B------:R-:W-:Y:S01]  /*1350*/  LOP3.LUT R172, R16, 0x1, RZ, 0xfc, !PT ;  /* 0x0000000110ac7812 */ /* 0x000fe200078efcff */
[----:B------:R-:W-:Y:S01]  /*1360*/  USHF.L.U32 UR44, UR37, 0x1, URZ ;  /* 0x00000001252c7899 */ /* 0x000fe2000800063f */
[----:B------:R-:W-:Y:S01]  /*1370*/  R2UR UR42, R6 ;  /* 0x00000000062a72ca */ /* 0x000fe200000e0000 */
[----:B------:R-:W-:Y:S01]  /*1380*/  USEL UR43, UR37, 0x1, UP0 ;  /* 0x00000001252b7887 */ /* 0x000fe20008000000 */
[CC--:B------:R-:W-:Y:S02]  /*1390*/  LEA.HI R4, R0.reuse, R3.reuse, RZ, 0x2 ;  /* 0x0000000300047211 */ /* 0x0c0fe400078f10ff */
[----:B------:R-:W-:Y:S01]  /*13a0*/  LEA.HI R0, R0, R3, RZ, 0x5 ;  /* 0x0000000300007211 */ /* 0x000fe200078f28ff */
[----:B------:R-:W-:Y:S01]  /*13b0*/  UIADD3 UR43, -UR43, UR37, URZ ;  /* 0x000000252b2b7290 */ /* 0x000fe2000fffe13f */
[----:B------:R-:W-:-:S02]  /*13c0*/  SHF.R.S32.HI R154, RZ, 0x2, R4 ;  /* 0x00000002ff9a7819 */ /* 0x000fc40000011404 */
[----:B------:R-:W-:Y:S02]  /*13d0*/  SHF.R.S32.HI R5, RZ, 0x1f, R4 ;  /* 0x0000001fff057819 */ /* 0x000fe40000011404 */
[----:B------:R-:W-:Y:S02]  /*13e0*/  LOP3.LUT R156, R4, 0xfffffffc, RZ, 0xc0, !PT ;  /* 0xfffffffc049c7812 */ /* 0x000fe400078ec0ff */
[----:B------:R-:W-:Y:S01]  /*13f0*/  LEA.HI R5, R5, R154, RZ, 0x3 ;  /* 0x0000009a05057211 */ /* 0x000fe200078f18ff */
[----:B------:R-:W-:Y:S01]  /*1400*/  USHF.L.U32 UR42, UR42, 0x3, URZ ;  /* 0x000000032a2a7899 */ /* 0x000fe2000800063f */
[----:B------:R-:W-:Y:S01]  /*1410*/  ISETP.NE.AND P0, PT, R6, RZ, PT ;  /* 0x000000ff0600720c */ /* 0x000fe20003f05270 */
[----:B------:R-:W-:Y:S01]  /*1420*/  IMAD.IADD R156, R3, 0x1, -R156 ;  /* 0x00000001039c7824 */ /* 0x000fe200078e0a9c */
[----:B------:R-:W-:Y:S01]  /*1430*/  LOP3.LUT R5, R5, 0xfffffff8, RZ, 0xc0, !PT ;  /* 0xfffffff805057812 */ /* 0x000fe200078ec0ff */
[----:B-1----:R-:W-:Y:S01]  /*1440*/  ULEA UR41, UR4, UR41, 0x18 ;  /* 0x0000002904297291 */ /* 0x002fe2000f8ec03f */
[----:B------:R-:W-:Y:S01]  /*1450*/  SEL R173, RZ, 0x1, P0 ;  /* 0x00000001ffad7807 */ /* 0x000fe20000000000 */
[----:B------:R-:W-:Y:S01]  /*1460*/  IMAD.U32 R158, RZ, RZ, UR42 ;  /* 0x0000002aff9e7e24 */ /* 0x000fe2000f8e00ff */
[----:B------:R-:W-:Y:S01]  /*1470*/  ULDC UR4, c[0x0][0x284] ;  /* 0x0000a10000047ab9 */ /* 0x000fe20000000800 */
[----:B------:R-:W-:Y:S01]  /*1480*/  IMAD.IADD R154, R154, 0x1, -R5 ;  /* 0x000000019a9a7824 */ /* 0x000fe200078e0a05 */
[----:B------:R-:W-:Y:S01]  /*1490*/  UIADD3 UR45, UR41, 0xc0, URZ ;  /* 0x000000c0292d7890 */ /* 0x000fe2000fffe03f */
[----:B------:R-:W-:-:S02]  /*14a0*/  SHF.R.S32.HI R5, RZ, 0x5, R0 ;  /* 0x00000005ff057819 */ /* 0x000fc40000011400 */
[C---:B------:R-:W-:Y:S02]  /*14b0*/  LOP3.LUT R160, R158.reuse, 0x8, RZ, 0xc0, !PT ;  /* 0x000000089ea07812 */ /* 0x040fe400078ec0ff */
[--C-:B------:R-:W-:Y:S01]  /*14c0*/  SHF.R.S32.HI R155, RZ, 0x1f, R154.reuse ;  /* 0x0000001fff9b7819 */ /* 0x100fe2000001149a */
[C-C-:B------:R-:W-:Y:S01]  /*14d0*/  IMAD R161, R5.reuse, -0x10, -R154.reuse ;  /* 0xfffffff005a17824 */ /* 0x140fe200078e0a9a */
[----:B------:R-:W-:Y:S01]  /*14e0*/  LOP3.LUT R158, R158, 0x8, RZ, 0xc, !PT ;  /* 0x000000089e9e7812 */ /* 0x000fe200078e0cff */
[----:B------:R-:W-:Y:S01]  /*14f0*/  IMAD.U32 R157, RZ, RZ, UR45 ;  /* 0x0000002dff9d7e24 */ /* 0x000fe2000f8e00ff */
[----:B------:R-:W-:Y:S01]  /*1500*/  LOP3.LUT R160, R160, 0x18, RZ, 0x3c, !PT ;  /* 0x00000018a0a07812 */ /* 0x000fe200078e3cff */
[----:B------:R-:W-:-:S04]  /*1510*/  IMAD.WIDE R154, R5, 0x10, R154 ;  /* 0x00000010059a7825 */ /* 0x000fc800078e029a */
[----:B------:R-:W-:Y:S02]  /*1520*/  VIADD R159, R157, UR42 ;  /* 0x0000002a9d9f7c36 */ /* 0x000fe40008000000 */
[----:B------:R-:W-:-:S07]  /*1530*/  VIADD R161, R161, UR4 ;  /* 0x00000004a1a17c36 */ /* 0x000fce0008000000 */
.L_x_291:
[----:B------:R-:W-:Y:S01]  /*1540*/  SHF.L.U32 R0, R173, 0x1f, RZ ;  /* 0x0000001fad007819 */ /* 0x000fe200000006ff */
[----:B------:R-:W-:Y:S02]  /*1550*/  ULDC UR4, c[0x0][0x28c] ;  /* 0x0000a30000047ab9 */ /* 0x000fe40000000800 */
[----:B------:R-:W-:Y:S01]  /*1560*/  ISETP.LT.AND P1, PT, RZ, UR4, PT ;  /* 0x00000004ff007c0c */ /* 0x000fe2000bf21270 */
[----:B------:R-:W1:Y:S02]  /*1570*/  SYNCS.PHASECHK.TRANS64.TRYWAIT P0, [R157+UR42], R0 ;  /* 0x000000009d0075a7 */ /* 0x000e64000800016a */
[----:B-1-34-:R-:W-:Y:S10]  /*1580*/  @!P0 BRA `(.L_x_16) ;  /* 0x000000a0007c8947 */ /* 0x01aff40003800000 */
.L_x_320:
[----:B------:R-:W-:Y:S05]  /*1590*/  @P1 BRA `(.L_x_17) ;  /* 0x0000000000401947 */ /* 0x000fea0003800000 */
[----:B-1----:R-:W-:Y:S01]  /*15a0*/  MOV R0, 0x0 ;  /* 0x0000000000007802 */ /* 0x002fe20000000f00 */
[----:B------:R-:W-:Y:S01]  /*15b0*/  ULDC.64 UR4, c[0x4][0x68] ;  /* 0x01001a0000047ab9 */ /* 0x000fe20000000a00 */
[----:B------:R-:W-:Y:S01]  /*15c0*/  ULDC.64 UR6, c[0x4][0x8] ;  /* 0x0100020000067ab9 */ /* 0x000fe20000000a00 */
[----:B------:R-:W-:Y:S01]  /*15d0*/  IMAD.U32 R4, RZ, RZ, UR4 ;  /* 0x00000004ff047e24 */ /* 0x000fe2000f8e00ff */
[----:B------:R1:W2:Y:S01]  /*15e0*/  LDC.64 R14, c[0x4][R0] ;  /* 0x01000000000e7b82 */ /* 0x0002a20000000a00 */
[----:B------:R-:W-:Y:S01]  /*15f0*/  IMAD.U32 R5, RZ, RZ, UR5 ;  /* 0x00000005ff057e24 */ /* 0x000fe2000f8e00ff */
[----:B------:R-:W-:Y:S01]  /*1600*/  ULDC.64 UR4, c[0x4][0x70] ;  /* 0x01001c0000047ab9 */ /* 0x000fe20000000a00 */
[----:B------:R-:W-:Y:S02]  /*1610*/  IMAD.U32 R10, RZ, RZ, UR6 ;  /* 0x00000006ff0a7e24 */ /* 0x000fe4000f8e00ff */
[----:B------:R-:W-:Y:S02]  /*1620*/  IMAD.U32 R6, RZ, RZ, UR4 ;  /* 0x00000004ff067e24 */ /* 0x000fe4000f8e00ff */
[----:B------:R-:W-:-:S02]  /*1630*/  IMAD.U32 R7, RZ, RZ, UR5 ;  /* 0x00000005ff077e24 */ /* 0x000fc4000f8e00ff */
[----:B------:R-:W-:Y:S02]  /*1640*/  IMAD.U32 R11, RZ, RZ, UR7 ;  /* 0x00000007ff0b7e24 */ /* 0x000fe4000f8e00ff */
[----:B------:R-:W-:Y:S02]  /*1650*/  IMAD.MOV.U32 R8, RZ, RZ, 0x1e1 ;  /* 0x000001e1ff087424 */ /* 0x000fe400078e00ff */
[----:B0-----:R-:W-:Y:S02]  /*1660*/  IMAD.MOV.U32 R12, RZ, RZ, 0x1 ;  /* 0x00000001ff0c7424 */ /* 0x001fe400078e00ff */
[----:B-1----:R-:W-:-:S07]  /*1670*/  IMAD.MOV.U32 R13, RZ, RZ, RZ ;  /* 0x000000ffff0d7224 */ /* 0x002fce00078e00ff */
[----:B------:R-:W-:-:S07]  /*1680*/  LEPC R20, `(.L_x_17) ;  /* 0x000000001014794e */ /* 0x000fce0000000000 */
[----:B--2--5:R-:W-:Y:S05]  /*1690*/  CALL.ABS.NOINC R14 ;  /* 0x000000000e007343 */ /* 0x024fea0003c00000 */
.L_x_17:
[----:B------:R-:W-:-:S13]  /*16a0*/  ISETP.NE.AND P0, PT, R172, 0x3, PT ;  /* 0x00000003ac00780c */ /* 0x000fda0003f05270 */
[----:B------:R-:W-:Y:S05]  /*16b0*/  @!P0 BRA `(.L_x_18) ;  /* 0x0000000000048947 */ /* 0x000fea0003800000 */
[----:B------:R-:W-:Y:S01]  /*16c0*/  BPT.TRAP 0x1 ;  /* 0x000000040000795c */ /* 0x000fe20000300000 */
.L_x_18:
[----:B------:R-:W-:Y:S02]  /*16d0*/  IMAD.U32 R3, RZ, RZ, UR40 ;  /* 0x00000028ff037e24 */ /* 0x000fe4000f8e00ff */
[----:B-1----:R-:W-:-:S03]  /*16e0*/  IMAD.U32 R0, RZ, RZ, UR36 ;  /* 0x00000024ff007e24 */ /* 0x002fc6000f8e00ff */
[----:B------:R-:W-:Y:S02]  /*16f0*/  LEA R3, R3, UR41, 0x3 ;  /* 0x0000002903037c11 */ /* 0x000fe4000f8e18ff */
[----:B------:R-:W-:-:S04]  /*1700*/  SHF.L.U32 R0, R0, 0x1f, RZ ;  /* 0x0000001f00007819 */ /* 0x000fc800000006ff */
[----:B------:R1:W2:Y:S01]  /*1710*/  SYNCS.PHASECHK.TRANS64.TRYWAIT P1, [R3+URZ], R0 ;  /* 0x00000000030075a7 */ /* 0x0002a2000802017f */
[----:B------:R-:W-:Y:S05]  /*1720*/  @!P0 BRA `(.L_x_19) ;  /* 0x0000000000048947 */ /* 0x000fea0003800000 */
[----:B------:R-:W-:Y:S01]  /*1730*/  BPT.TRAP 0x1 ;  /* 0x000000040000795c */ /* 0x000fe20000300000 */
.L_x_19:
[----:B------:R-:W-:-:S05]  /*1740*/  IMAD.U32 R4, RZ, RZ, UR43 ;  /* 0x0000002bff047e24 */ /* 0x000fca000f8e00ff */
[----:B------:R-:W-:Y:S01]  /*1750*/  ISETP.GE.AND P2, PT, R4, 0x1, PT ;  /* 0x000000010400780c */ /* 0x000fe20003f46270 */
[----:B--2---:R-:W-:-:S12]  /*1760*/  @P1 BRA `(.L_x_20) ;  /* 0x0000000000081947 */ /* 0x004fd80003800000 */
[----:B------:R-:W2:Y:S02]  /*1770*/  SYNCS.PHASECHK.TRANS64.TRYWAIT P1, [R3+URZ], R0 ;  /* 0x00000000030075a7 */ /* 0x000ea4000802017f */
[----:B--2---:R-:W-:Y:S05]  /*1780*/  @!P1 BRA `(.L_x_21) ;  /* 0x000000a000109947 */ /* 0x004fea0003800000 */
.L_x_20:
[----:B------:R-:W-:Y:S05]  /*1790*/  WARPSYNC.ALL ;  /* 0x0000000000007948 */ /* 0x000fea0003800000 */
[----:B------:R-:W-:Y:S01]  /*17a0*/  UIADD3 UR4, UR41, 0x180, URZ ;  /* 0x0000018029047890 */ /* 0x000fe2000fffe03f */
[----:B------:R-:W-:Y:S01]  /*17b0*/  WARPGROUP.ARRIVE ;  /* 0x00000000000079c5 */ /* 0x000fe20000000000 */
[----:B------:R-:W-:Y:S02]  /*17c0*/  UIADD3 UR5, UR41, 0xb180, URZ ;  /* 0x0000b18029057890 */ /* 0x000fe4000fffe03f */
[----:B------:R-:W-:Y:S02]  /*17d0*/  USHF.R.U32.HI UR4, URZ, 0x4, UR4 ;  /* 0x000000043f047899 */ /* 0x000fe40008011604 */
[----:B------:R-:W-:-:S02]  /*17e0*/  USHF.R.U32.HI UR5, URZ, 0x4, UR5 ;  /* 0x000000043f057899 */ /* 0x000fc40008011605 */
[----:B------:R-:W-:Y:S02]  /*17f0*/  ULOP3.LUT UR4, UR4, 0x3fff, URZ, 0xc0, !UPT ;  /* 0x00003fff04047892 */ /* 0x000fe4000f8ec03f */
[----:B------:R-:W-:Y:S02]  /*1800*/  ULOP3.LUT UR5, UR5, 0x3fff, URZ, 0xc0, !UPT ;  /* 0x00003fff05057892 */ /* 0x000fe4000f8ec03f */
[----:B------:R-:W-:Y:S02]  /*1810*/  ULOP3.LUT UR11, UR4, 0x10000, URZ, 0xfc, !UPT ;  /* 0x00010000040b7892 */ /* 0x000fe4000f8efc3f */
[----:B------:R-:W-:Y:S02]  /*1820*/  ULOP3.LUT UR10, UR5, 0x1000000, URZ, 0xfc, !UPT ;  /* 0x01000000050a7892 */ /* 0x000fe4000f8efc3f */
[----:B------:R-:W-:Y:S02]  /*1830*/  ULEA UR4, UR40, UR11, 0x8 ;  /* 0x0000000b28047291 */ /* 0x000fe4000f8e403f */
[----:B------:R-:W-:Y:S01]  /*1840*/  ULEA UR6, UR40, UR10, 0xa ;  /* 0x0000000a28067291 */ /* 0x000fe2000f8e503f */
[----:B------:R-:W-:Y:S01]  /*1850*/  UMOV UR5, 0x80000020 ;  /* 0x8000002000057882 */ /* 0x000fe20000000000 */
[----:B------:R-:W-:-:S07]  /*1860*/  UMOV UR7, 0x40000040 ;  /* 0x4000004000077882 */ /* 0x000fce0000000000 */
[----:B------:R-:W-:Y:S01]  /*1870*/  HGMMA.64x256x16.F32.BF16 R24, gdesc[UR4].tnspB, RZ, !UPT, gsb0 ;  /* 0x43e00000041879f0 */ /* 0x000fe2000c0018ff */
[----:B------:R-:W-:Y:S02]  /*1880*/  UIADD3 UR4, UR4, 0x2, URZ ;  /* 0x0000000204047890 */ /* 0x000fe4000fffe03f */
[----:B------:R-:W-:Y:S01]  /*1890*/  UIADD3 UR6, UR6, 0x80, URZ ;  /* 0x0000008006067890 */ /* 0x000fe2000fffe03f */
[----:B------:R-:W-:Y:S01]  /*18a0*/  UMOV UR5, 0x80000020 ;  /* 0x8000002000057882 */ /* 0x000fe20000000000 */
[----:B------:R-:W-:Y:S01]  /*18b0*/  UMOV UR7, 0x40000040 ;  /* 0x4000004000077882 */ /* 0x000fe20000000000 */
[----:B------:R-:W-:Y:S02]  /*18c0*/  WARPGROUP.DEPBAR.LE gsb0, 0x0 ;  /* 0x00008000000079c5 */ /* 0x000fe40000010000 */
[----:B------:R-:W-:-:S15]  /*18d0*/  WARPGROUP.ARRIVE ;  /* 0x00000000000079c5 */ /* 0x000fde0000000000 */
[----:B------:R-:W-:-:S05]  /*18e0*/  NOP ;  /* 0x0000000000007918 */ /* 0x000fca0000000000 */
[----:B------:R-:W-:Y:S03]  /*18f0*/  HGMMA.64x256x16.F32.BF16 R24, gdesc[UR4].tnspB, R24, gsb0 ;  /* 0x43e00000041879f0 */ /* 0x000fe60008001818 */
[----:B------:R-:W-:Y:S02]  /*1900*/  WARPGROUP.DEPBAR.LE gsb0, 0x0 ;  /* 0x00008000000079c5 */ /* 0x000fe40000010000 */
[----:B------:R-:W-:Y:S05]  /*1910*/  @!P2 BRA `(.L_x_22) ;  /* 0x0000000000d4a947 */ /* 0x000fea0003800000 */
[----:B------:R-:W-:Y:S01]  /*1920*/  UIADD3 UR4, UR40, 0x1, URZ ;  /* 0x0000000128047890 */ /* 0x000fe2000fffe03f */
[----:B-12---:R-:W-:Y:S01]  /*1930*/  IMAD.U32 R0, RZ, RZ, UR43 ;  /* 0x0000002bff007e24 */ /* 0x006fe2000f8e00ff */
[----:B------:R-:W-:Y:S02]  /*1940*/  UMOV UR9, UR40 ;  /* 0x0000002800097c82 */ /* 0x000fe40008000000 */
[----:B------:R-:W-:-:S04]  /*1950*/  UISETP.NE.AND UP0, UPT, UR4, 0xb, UPT ;  /* 0x0000000b0400788c */ /* 0x000fc8000bf05270 */
[----:B------:R-:W-:Y:S02]  /*1960*/  USEL UR5, URZ, 0x1, UP0 ;  /* 0x000000013f057887 */ /* 0x000fe40008000000 */
[----:B------:R-:W-:Y:S02]  /*1970*/  USEL UR8, UR4, URZ, UP0 ;  /* 0x0000003f04087287 */ /* 0x000fe40008000000 */
[----:B------:R-:W-:-:S06]  /*1980*/  ULOP3.LUT UR5, UR36, UR5, URZ, 0x3c, !UPT ;  /* 0x0000000524057292 */ /* 0x000fcc000f8e3c3f */
[----:B------:R-:W-:-:S07]  /*1990*/  IMAD.U32 R5, RZ, RZ, UR5 ;  /* 0x00000005ff057e24 */ /* 0x000fce000f8e00ff */
.L_x_29:
[----:B-12---:R-:W-:Y:S05]  /*19a0*/  @!P0 BRA `(.L_x_23) ;  /* 0x0000000000048947 */ /* 0x006fea0003800000 */
[----:B------:R-:W-:Y:S01]  /*19b0*/  BPT.TRAP 0x1 ;  /* 0x000000040000795c */ /* 0x000fe20000300000 */
.L_x_23:
[----:B------:R-:W-:Y:S01]  /*19c0*/  ULEA UR4, UR8, UR41, 0x3 ;  /* 0x0000002908047291 */ /* 0x000fe2000f8e183f */
[----:B------:R-:W-:-:S08]  /*19d0*/  SHF.L.U32 R3, R5, 0x1f, RZ ;  /* 0x0000001f05037819 */ /* 0x000fd000000006ff */
[----:B------:R1:W2:Y:S01]  /*19e0*/  SYNCS.PHASECHK.TRANS64.TRYWAIT P1, [UR4], R3 ;  /* 0x00000003ff0075a7 */ /* 0x0002a20008020144 */
[----:B------:R-:W-:Y:S05]  /*19f0*/  @!P0 BRA `(.L_x_24) ;  /* 0x0000000000048947 */ /* 0x000fea0003800000 */
[----:B------:R-:W-:Y:S01]  /*1a00*/  BPT.TRAP 0x1 ;  /* 0x000000040000795c */ /* 0x000fe20000300000 */
.L_x_24:
[----:B--2---:R-:W-:Y:S05]  /*1a10*/  @P1 BRA `(.L_x_25) ;  /* 0x0000000000081947 */ /* 0x004fea0003800000 */
[----:B------:R-:W2:Y:S02]  /*1a20*/  SYNCS.PHASECHK.TRANS64.TRYWAIT P1, [UR4], R3 ;  /* 0x00000003ff0075a7 */ /* 0x000ea40008020144 */
[----:B--2---:R-:W-:Y:S05]  /*1a30*/  @!P1 BRA `(.L_x_26) ;  /* 0x0000009c00789947 */ /* 0x004fea0003800000 */
.L_x_25:
[----:B------:R-:W-:Y:S01]  /*1a40*/  ULEA UR4, UR8, UR11, 0x8 ;  /* 0x0000000b08047291 */ /* 0x000fe2000f8e403f */
[----:B------:R-:W-:Y:S01]  /*1a50*/  WARPGROUP.ARRIVE ;  /* 0x00000000000079c5 */ /* 0x000fe20000000000 */
[----:B------:R-:W-:Y:S01]  /*1a60*/  ULEA UR6, UR8, UR10, 0xa ;  /* 0x0000000a08067291 */ /* 0x000fe2000f8e503f */
[----:B------:R-:W-:Y:S01]  /*1a70*/  UMOV UR5, 0x80000020 ;  /* 0x8000002000057882 */ /* 0x000fe20000000000 */
[----:B------:R-:W-:-:S07]  /*1a80*/  UMOV UR7, 0x40000040 ;  /* 0x4000004000077882 */ /* 0x000fce0000000000 */
[----:B------:R-:W-:Y:S01]  /*1a90*/  HGMMA.64x256x16.F32.BF16 R24, gdesc[UR4].tnspB, R24, gsb0 ;  /* 0x43e00000041879f0 */ /* 0x000fe20008001818 */
        /* <DEDUP_REMOVED lines=10> */
[----:B------:R-:W-:Y:S01]  /*1b40*/  BPT.TRAP 0x1 ;  /* 0x000000040000795c */ /* 0x000fe20000300000 */
.L_x_27:
[----:B------:R-:W-:Y:S01]  /*1b50*/  ULEA UR4, UR9, UR41, 0x3 ;  /* 0x0000002909047291 */ /* 0x000fe2000f8e183f */
[----:B------:R-:W-:-:S03]  /*1b60*/  ISETP.GT.U32.AND P1, PT, R16, 0x1, PT ;  /* 0x000000011000780c */ /* 0x000fc60003f24070 */
[----:B------:R-:W-:-:S04]  /*1b70*/  UIADD3 UR4, UR4, 0x58, URZ ;  /* 0x0000005804047890 */ /* 0x000fc8000fffe03f */
[----:B------:R-:W-:-:S09]  /*1b80*/  UPRMT UR4, URZ, 0x654, UR4 ;  /* 0x000006543f047896 */ /* 0x000fd20008000004 */
[----:B------:R-:W-:Y:S01]  /*1b90*/  SYNCS.ARRIVE.TRANS64.RED.A1T0 RZ, [UR4], RZ ;  /* 0x000000ffffff79a7 */ /* 0x000fe20008100404 */
[----:B------:R-:W-:Y:S05]  /*1ba0*/  @P1 BRA `(.L_x_28) ;  /* 0x0000000000041947 */ /* 0x000fea0003800000 */
[----:B------:R-:W-:Y:S01]  /*1bb0*/  BPT.TRAP 0x1 ;  /* 0x000000040000795c */ /* 0x000fe20000300000 */
.L_x_28:
[----:B------:R-:W-:Y:S01]  /*1bc0*/  UIADD3 UR8, UR8, 0x1, URZ ;  /* 0x0000000108087890 */ /* 0x000fe2000fffe03f */
[C---:B------:R-:W-:Y:S01]  /*1bd0*/  ISETP.GT.AND P1, PT, R0.reuse, 0x1, PT ;  /* 0x000000010000780c */ /* 0x040fe20003f24270 */
[----:B------:R-:W-:Y:S01]  /*1be0*/  UIADD3 UR9, UR9, 0x1, URZ ;  /* 0x0000000109097890 */ /* 0x000fe2000fffe03f */
[----:B------:R-:W-:Y:S01]  /*1bf0*/  VIADD R0, R0, 0xffffffff ;  /* 0xffffffff00007836 */ /* 0x000fe20000000000 */
[----:B------:R-:W-:Y:S02]  /*1c00*/  UISETP.NE.AND UP0, UPT, UR8, 0xb, UPT ;  /* 0x0000000b0800788c */ /* 0x000fe4000bf05270 */
[----:B------:R-:W-:Y:S02]  /*1c10*/  UISETP.NE.AND UP1, UPT, UR9, 0xb, UPT ;  /* 0x0000000b0900788c */ /* 0x000fe4000bf25270 */
[----:B------:R-:W-:Y:S02]  /*1c20*/  USEL UR4, URZ, 0x1, UP0 ;  /* 0x000000013f047887 */ /* 0x000fe40008000000 */
[----:B------:R-:W-:-:S02]  /*1c30*/  USEL UR8, UR8, URZ, UP0 ;  /* 0x0000003f08087287 */ /* 0x000fc40008000000 */
[----:B------:R-:W-:Y:S02]  /*1c40*/  USEL UR9, UR9, URZ, UP1 ;  /* 0x0000003f09097287 */ /* 0x000fe40008800000 */
[----:B------:R-:W-:Y:S01]  /*1c50*/  LOP3.LUT R5, R5, UR4, RZ, 0x3c, !PT ;  /* 0x0000000405057c12 */ /* 0x000fe2000f8e3cff */
[----:B------:R-:W-:Y:S09]  /*1c60*/  @P1 BRA `(.L_x_29) ;  /* 0xfffffffc004c1947 */ /* 0x000ff2000383ffff */
.L_x_22:
[----:B-12---:R-:W1:Y:S01]  /*1c70*/  LDC R0, c[0x0][0x28c] ;  /* 0x0000a300ff007b82 */ /* 0x006e620000000800 */
[----:B------:R2:W-:Y:S01]  /*1c80*/  SYNCS.ARRIVE.TRANS64.A1T0 RZ, [R158+UR45], RZ ;  /* 0x000000ff9eff79a7 */ /* 0x0005e2000810002d */
[----:B-1----:R-:W-:-:S13]  /*1c90*/  ISETP.GE.AND P1, PT, R0, 0x1, PT ;  /* 0x000000010000780c */ /* 0x002fda0003f26270 */
[----:B--2---:R-:W-:Y:S05]  /*1ca0*/  @!P1 BRA `(.L_x_30) ;  /* 0x0000000000349947 */ /* 0x004fea0003800000 */
[----:B------:R-:W-:Y:S05]  /*1cb0*/  @!P0 BRA `(.L_x_31) ;  /* 0x0000000000048947 */ /* 0x000fea0003800000 */
[----:B------:R-:W-:Y:S01]  /*1cc0*/  BPT.TRAP 0x1 ;  /* 0x000000040000795c */ /* 0x000fe20000300000 */
.L_x_31:
[----:B------:R-:W-:Y:S01]  /*1cd0*/  UIADD3 UR6, UR43, UR40, URZ ;  /* 0x000000282b067290 */ /* 0x000fe2000fffe03f */
[----:B------:R-:W-:-:S03]  /*1ce0*/  ISETP.GT.U32.AND P0, PT, R16, 0x1, PT ;  /* 0x000000011000780c */ /* 0x000fc60003f04070 */
[----:B------:R-:W-:-:S04]  /*1cf0*/  UIMAD.WIDE.U32 UR4, UR6, -0x45d1745d, URZ ;  /* 0xba2e8ba3060478a5 */ /* 0x000fc8000f8e003f */
[----:B------:R-:W-:-:S04]  /*1d00*/  USHF.R.U32.HI UR4, URZ, 0x3, UR5 ;  /* 0x000000033f047899 */ /* 0x000fc80008011605 */
[----:B------:R-:W-:-:S04]  /*1d10*/  UIMAD UR6, UR4, -0xb, UR6 ;  /* 0xfffffff5040678a4 */ /* 0x000fc8000f8e0206 */
[----:B------:R-:W-:-:S04]  /*1d20*/  ULEA UR6, UR6, UR41, 0x3 ;  /* 0x0000002906067291 */ /* 0x000fc8000f8e183f */
[----:B------:R-:W-:-:S04]  /*1d30*/  UIADD3 UR6, UR6, 0x58, URZ ;  /* 0x0000005806067890 */ /* 0x000fc8000fffe03f */
[----:B------:R-:W-:-:S09]  /*1d40*/  UPRMT UR6, URZ, 0x654, UR6 ;  /* 0x000006543f067896 */ /* 0x000fd20008000006 */
[----:B------:R-:W-:Y:S01]  /*1d50*/  SYNCS.ARRIVE.TRANS64.RED.A1T0 RZ, [UR6], RZ ;  /* 0x000000ffffff79a7 */ /* 0x000fe20008100406 */
[----:B------:R-:W-:Y:S05]  /*1d60*/  @P0 BRA `(.L_x_30) ;  /* 0x0000000000040947 */ /* 0x000fea0003800000 */
[----:B------:R-:W-:Y:S01]  /*1d70*/  BPT.TRAP 0x1 ;  /* 0x000000040000795c */ /* 0x000fe20000300000 */
.L_x_30:
[----:B------:R-:W-:Y:S01]  /*1d80*/  SHF.L.U32 R0, R173, 0x1f, RZ ;  /* 0x0000001fad007819 */ /* 0x000fe200000006ff */
[----:B------:R-:W-:Y:S01]  /*1d90*/  UIADD3 UR40, UR44, UR40, URZ ;  /* 0x000000282c287290 */ /* 0x000fe2000fffe03f */
[----:B------:R-:W1:Y:S01]  /*1da0*/  LDC R15, c[0x0][0x288] ;  /* 0x0000a200ff0f7b82 */ /* 0x000e620000000800 */
[----:B------:R-:W-:Y:S01]  /*1db0*/  UISETP.GE.U32.AND UP1, UPT, UR44, 0xb, UPT ;  /* 0x0000000b2c00788c */ /* 0x000fe2000bf26070 */
[----:B------:R-:W-:Y:S01]  /*1dc0*/  IMAD.SHL.U32 R8, R156, 0x2, RZ ;  /* 0x000000029c087824 */ /* 0x000fe200078e00ff */
[----:B------:R-:W-:Y:S02]  /*1dd0*/  UISETP.GT.U32.AND UP0, UPT, UR40, 0xa, UPT ;  /* 0x0000000a2800788c */ /* 0x000fe4000bf04070 */
[----:B------:R-:W-:Y:S02]  /*1de0*/  UIMAD.WIDE.U32 UR4, UR40, -0x45d1745d, URZ ;  /* 0xba2e8ba3280478a5 */ /* 0x000fe4000f8e003f */
[----:B------:R-:W-:Y:S01]  /*1df0*/  UISETP.LT.U32.AND UP0, UPT, UR44, 0xb, UP0 ;  /* 0x0000000b2c00788c */ /* 0x000fe20008701070 */
[----:B------:R-:W2:Y:S01]  /*1e00*/  SYNCS.PHASECHK.TRANS64.TRYWAIT P0, [R157+UR42+0x10], R0 ;  /* 0x000010009d0075a7 */ /* 0x000ea2000800016a */
[----:B------:R-:W-:Y:S01]  /*1e10*/  USHF.R.U32.HI UR4, URZ, 0x3, UR5 ;  /* 0x000000033f047899 */ /* 0x000fe20008011605 */
[----:B------:R-:W-:Y:S01]  /*1e20*/  SHF.R.S32.HI R9, RZ, 0x1f, R8 ;  /* 0x0000001fff097819 */ /* 0x000fe20000011408 */
[----:B------:R-:W-:-:S02]  /*1e30*/  USEL UR6, URZ, 0x1, !UP0 ;  /* 0x000000013f067887 */ /* 0x000fc4000c000000 */
[----:B------:R-:W-:Y:S02]  /*1e40*/  UIMAD UR40, UR4, -0xb, UR40 ;  /* 0xfffffff5042878a4 */ /* 0x000fe4000f8e0228 */
[----:B------:R-:W-:-:S04]  /*1e50*/  ULOP3.LUT UR36, UR36, UR6, URZ, 0x3c, !UPT ;  /* 0x0000000624247292 */ /* 0x000fc8000f8e3c3f */
[----:B------:R-:W-:Y:S01]  /*1e60*/  @UP1 ULOP3.LUT UR36, UR36, 0x1, UR4, 0x78, !UPT ;  /* 0x0000000124241892 */ /* 0x000fe2000f8e7804 */
[----:B-12---:R-:W-:Y:S11]  /*1e70*/  @!P0 BRA `(.L_x_32) ;  /* 0x0000009800808947 */ /* 0x006ff60003800000 */
.L_x_321:
[----:B------:R-:W-:Y:S01]  /*1e80*/  IMAD.SHL.U32 R14, R19, 0x40, RZ ;  /* 0x00000040130e7824 */ /* 0x000fe200078e00ff */
[----:B------:R-:W-:Y:S01]  /*1e90*/  ULDC UR6, c[0x0][0x284] ;  /* 0x0000a10000067ab9 */ /* 0x000fe20000000800 */
[----:B0-----:R-:W-:Y:S01]  /*1ea0*/  IMAD.SHL.U32 R12, R22, 0x100, RZ ;  /* 0x00000100160c7824 */ /* 0x001fe200078e00ff */
[----:B------:R-:W-:Y:S01]  /*1eb0*/  SHF.R.S32.HI R165, RZ, 0x1f, R2 ;  /* 0x0000001fffa57819 */ /* 0x000fe20000011402 */
[----:B------:R-:W-:Y:S01]  /*1ec0*/  ULDC.64 UR4, c[0x0][0x5d0] ;  /* 0x0001740000047ab9 */ /* 0x000fe20000000a00 */
[----:B------:R-:W-:Y:S01]  /*1ed0*/  ISETP.GE.AND P0, PT, R14, UR6, PT ;  /* 0x000000060e007c0c */ /* 0x000fe2000bf06270 */
[----:B------:R-:W-:Y:S01]  /*1ee0*/  IMAD.WIDE.U32 R4, R2, UR4, R8 ;  /* 0x0000000402047c25 */ /* 0x000fe2000f8e0008 */
[----:B------:R-:W-:Y:S02]  /*1ef0*/  SHF.R.S32.HI R13, RZ, 0x1f, R12 ;  /* 0x0000001fff0d7819 */ /* 0x000fe4000001140c */
[C---:B------:R-:W-:Y:S01]  /*1f00*/  ISETP.GE.OR P0, PT, R12.reuse, R15, P0 ;  /* 0x0000000f0c00720c */ /* 0x040fe20000706670 */
[----:B------:R-:W-:Y:S01]  /*1f10*/  IMAD R3, R165, UR4, RZ ;  /* 0x00000004a5037c24 */ /* 0x000fe2000f8e02ff */
[----:B------:R-:W-:-:S03]  /*1f20*/  IADD3 R6, P1, R12, R4, RZ ;  /* 0x000000040c067210 */ /* 0x000fc60007f3e0ff */
[----:B------:R-:W-:-:S05]  /*1f30*/  IMAD R3, R2, UR5, R3 ;  /* 0x0000000502037c24 */ /* 0x000fca000f8e0203 */
[----:B------:R-:W-:-:S03]  /*1f40*/  IADD3.X R7, R13, R5, R3, P1, !PT ;  /* 0x000000050d077210 */ /* 0x000fc60000ffe403 */
[----:B------:R-:W-:Y:S05]  /*1f50*/  @P0 BRA `(.L_x_33) ;  /* 0x0000007c000c0947 */ /* 0x000fea0003800000 */
[----:B------:R-:W0:Y:S01]  /*1f60*/  LDC.64 R10, c[0x0][0x5c8] ;  /* 0x00017200ff0a7b82 */ /* 0x000e220000000a00 */
[----:B-----5:R-:W-:Y:S01]  /*1f70*/  FSETP.NEU.AND P0, PT, R152, RZ, PT ;  /* 0x000000ff9800720b */ /* 0x020fe20003f0d000 */
[----:B------:R-:W-:Y:S01]  /*1f80*/  IMAD R3, R156, -0x2, R15 ;  /* 0xfffffffe9c037824 */ /* 0x000fe200078e020f */
[----:B------:R-:W-:Y:S01]  /*1f90*/  BSSY B0, `(.L_x_33) ;  /* 0x00007bf000007945 */ /* 0x000fe20003800000 */
[----:B------:R-:W-:-:S04]  /*1fa0*/  IMAD.WIDE R162, R19, 0x40, R154 ;  /* 0x0000004013a27825 */ /* 0x000fc800078e029a */
[----:B-1----:R-:W-:Y:S02]  /*1fb0*/  IMAD.IADD R0, R3, 0x1, -R12 ;  /* 0x0000000103007824 */ /* 0x002fe400078e0a0c */
[----:B------:R-:W-:-:S03]  /*1fc0*/  IMAD.IADD R3, R161, 0x1, -R14 ;  /* 0x00000001a1037824 */ /* 0x000fc600078e0a0e */
[----:B------:R-:W-:-:S04]  /*1fd0*/  ISETP.GT.AND P2, PT, R0, RZ, PT ;  /* 0x000000ff0000720c */ /* 0x000fc80003f44270 */
[----:B------:R-:W-:Y:S01]  /*1fe0*/  ISETP.GT.AND P1, PT, R3, RZ, P2 ;  /* 0x000000ff0300720c */ /* 0x000fe20001724270 */
[-C--:B0-----:R-:W-:Y:S02]  /*1ff0*/  IMAD R4, R163, R10.reuse, RZ ;  /* 0x0000000aa3047224 */ /* 0x081fe400078e02ff */
[----:B------:R-:W-:-:S04]  /*2000*/  IMAD.WIDE.U32 R6, R162, R10, R6 ;  /* 0x0000000aa2067225 */ /* 0x000fc800078e0006 */
[----:B------:R-:W-:-:S04]  /*2010*/  IMAD R5, R162, R11, R4 ;  /* 0x0000000ba2057224 */ /* 0x000fc800078e0204 */
[----:B------:R-:W-:Y:S01]  /*2020*/  IMAD.IADD R179, R7, 0x1, R5 ;  /* 0x0000000107b37824 */ /* 0x000fe200078e0205 */
[----:B------:R-:W-:Y:S06]  /*2030*/  @!P0 BRA `(.L_x_34) ;  /* 0x0000005400a08947 */ /* 0x000fec0003800000 */
[----:B------:R-:W0:Y:S01]  /*2040*/  LDC.64 R20, c[0x0][0x5b8] ;  /* 0x00016e00ff147b82 */ /* 0x000e220000000a00 */
[----:B------:R-:W-:-:S07]  /*2050*/  ULDC.64 UR4, c[0x0][0x5c0] ;  /* 0x0001700000047ab9 */ /* 0x000fce0000000a00 */
[----:B------:R-:W1:Y:S08]  /*2060*/  LDC.64 R166, c[0x0][0x5b0] ;  /* 0x00016c00ffa67b82 */ /* 0x000e700000000a00 */
[----:B------:R-:W2:Y:S01]  /*2070*/  LDC.64 R14, c[0x0][0x5a8] ;  /* 0x00016a00ff0e7b82 */ /* 0x000ea20000000a00 */
[-C--:B0-----:R-:W-:Y:S02]  /*2080*/  IMAD R7, R165, R20.reuse, RZ ;  /* 0x00000014a5077224 */ /* 0x081fe400078e02ff */
[----:B------:R-:W-:-:S04]  /*2090*/  IMAD.WIDE.U32 R4, R2, R20, R8 ;  /* 0x0000001402047225 */ /* 0x000fc800078e0008 */
[----:B------:R-:W-:Y:S01]  /*20a0*/  IMAD R175, R2, R21, R7 ;  /* 0x0000001502af7224 */ /* 0x000fe200078e0207 */
[----:B------:R-:W-:Y:S01]  /*20b0*/  IADD3 R164, P0, R12, R4, RZ ;  /* 0x000000040ca47210 */ /* 0x000fe20007f1e0ff */
[----:B-1----:R-:W-:-:S03]  /*20c0*/  IMAD R4, R163, R166, RZ ;  /* 0x000000a6a3047224 */ /* 0x002fc600078e02ff */
[----:B------:R-:W-:Y:S01]  /*20d0*/  IADD3.X R165, R13, R5, R175, P0, !PT ;  /* 0x000000050da57210 */ /* 0x000fe200007fe4af */
[C---:B------:R-:W-:Y:S02]  /*20e0*/  IMAD R177, R162.reuse, R167, R4 ;  /* 0x000000a7a2b17224 */ /* 0x040fe400078e0204 */
[----:B------:R-:W-:-:S04]  /*20f0*/  IMAD.WIDE.U32 R4, R162, R166, R164 ;  /* 0x000000a6a2047225 */ /* 0x000fc800078e00a4 */
[----:B------:R-:W-:Y:S01]  /*2100*/  IMAD.IADD R5, R5, 0x1, R177 ;  /* 0x0000000105057824 */ /* 0x000fe200078e02b1 */
[----:B--2---:R-:W-:-:S04]  /*2110*/  LEA R168, P0, R4, R14, 0x1 ;  /* 0x0000000e04a87211 */ /* 0x004fc800078008ff */
[----:B------:R-:W-:-:S05]  /*2120*/  LEA.HI.X R169, R4, R15, R5, 0x1, P0 ;  /* 0x0000000f04a97211 */ /* 0x000fca00000f0c05 */
[----:B------:R0:W2:Y:S01]  /*2130*/  @P1 LDG.E.LTC128B.U16 R19, desc[UR38][R168.64] ;  /* 0x00000026a8131981 */ /* 0x0000a2000c1e1520 */
[----:B------:R-:W-:Y:S01]  /*2140*/  IMAD.WIDE.U32 R4, R162, R166, R12 ;  /* 0x000000a6a2047225 */ /* 0x000fe200078e000c */
[----:B------:R-:W-:Y:S02]  /*2150*/  BSSY B1, `(.L_x_35) ;  /* 0x0000014000017945 */ /* 0x000fe40003800000 */
[----:B------:R-:W-:-:S04]  /*2160*/  IADD3 R170, P0, R8, R4, RZ ;  /* 0x0000000408aa7210 */ /* 0x000fc80007f1e0ff */
[----:B------:R-:W-:Y:S01]  /*2170*/  IADD3.X R171, R9, R177, R5, P0, !PT ;  /* 0x000000b109ab7210 */ /* 0x000fe200007fe405 */
[----:B0-----:R-:W-:Y:S01]  /*2180*/  IMAD.SHL.U32 R168, R166, 0x8, RZ ;  /* 0x00000008a6a87824 */ /* 0x001fe200078e00ff */
[----:B------:R-:W-:Y:S02]  /*2190*/  LEA R4, P0, R6, UR4, 0x1 ;  /* 0x0000000406047c11 */ /* 0x000fe4000f8008ff */
[----:B------:R-:W-:Y:S01]  /*21a0*/  SHF.L.U64.HI R169, R166, 0x3, R167 ;  /* 0x00000003a6a97819 */ /* 0x000fe200000102a7 */
[----:B------:R-:W-:Y:S01]  /*21b0*/  IMAD.WIDE.U32 R170, R2, R20, R170 ;  /* 0x0000001402aa7225 */ /* 0x000fe200078e00aa */
[----:B------:R-:W-:Y:S02]  /*21c0*/  LEA.HI.X R5, R6, UR5, R179, 0x1, P0 ;  /* 0x0000000506057c11 */ /* 0x000fe400080f0cb3 */
[----:B------:R-:W-:Y:S02]  /*21d0*/  ISETP.GT.AND P0, PT, R0, 0x1, PT ;  /* 0x000000010000780c */ /* 0x000fe40003f04270 */
[----:B------:R-:W-:-:S02]  /*21e0*/  LEA R6, P4, R170, R14, 0x1 ;  /* 0x0000000eaa067211 */ /* 0x000fc400078808ff */
[----:B------:R-:W-:Y:S01]  /*21f0*/  ISETP.GT.AND P3, PT, R3, RZ, P0 ;  /* 0x000000ff0300720c */ /* 0x000fe20000764270 */
[----:B--2---:R-:W-:-:S04]  /*2200*/  IMAD.U32 R7, R19, 0x10000, RZ ;  /* 0x0001000013077824 */ /* 0x004fc800078e00ff */
[----:B------:R-:W-:-:S04]  /*2210*/  FMUL R7, R7, R152 ;  /* 0x0000009807077220 */ /* 0x000fc80000400000 */
[----:B------:R-:W-:-:S05]  /*2220*/  FFMA R7, R24, R153, R7 ;  /* 0x0000009918077223 */ /* 0x000fca0000000007 */
[----:B------:R-:W-:Y:S01]  /*2230*/  F2FP.BF16.F32.PACK_AB R21, RZ, R7 ;  /* 0x00000007ff15723e */ /* 0x000fe200000010ff */
[----:B------:R-:W-:-:S04]  /*2240*/  IMAD.IADD R7, R175, 0x1, R171 ;  /* 0x00000001af077824 */ /* 0x000fc800078e02ab */
[----:B------:R0:W-:Y:S01]  /*2250*/  @P1 STG.E.U16 desc[UR38][R4.64], R21 ;  /* 0x0000001504001986 */ /* 0x0001e2000c101526 */
[----:B------:R-:W-:Y:S01]  /*2260*/  LEA.HI.X R7, R170, R15, R7, 0x1, P4 ;  /* 0x0000000faa077211 */ /* 0x000fe200020f0c07 */
[----:B------:R-:W-:Y:S06]  /*2270*/  @!P3 BRA `(.L_x_36) ;  /* 0x000000000004b947 */ /* 0x000fec0003800000 */
[----:B------:R1:W5:Y:S02]  /*2280*/  LDG.E.LTC128B.U16 R19, desc[UR38][R6.64+0x2] ;  /* 0x0000022606137981 */ /* 0x000364000c1e1520 */
.L_x_36:
[----:B------:R-:W-:Y:S05]  /*2290*/  BSYNC B1 ;  /* 0x0000000000017941 */ /* 0x000fea0003800000 */
.L_x_35:
[----:B0----5:R-:W-:Y:S01]  /*22a0*/  IMAD.U32 R21, R19, 0x10000, RZ ;  /* 0x0001000013157824 */ /* 0x021fe200078e00ff */
[----:B------:R-:W-:Y:S01]  /*22b0*/  ISETP.GT.AND P2, PT, R3, 0x8, P2 ;  /* 0x000000080300780c */ /* 0x000fe20001744270 */
[----:B------:R-:W-:-:S04]  /*22c0*/  IMAD.WIDE.U32 R168, R162, R166, R168 ;  /* 0x000000a6a2a87225 */ /* 0x000fc800078e00a8 */
[----:B------:R-:W-:Y:S01]  /*22d0*/  FMUL R22, R21, R152 ;  /* 0x0000009815167220 */ /* 0x000fe20000400000 */
[----:B------:R-:W-:Y:S01]  /*22e0*/  IMAD.IADD R177, R177, 0x1, R169 ;  /* 0x00000001b1b17824 */ /* 0x000fe200078e02a9 */
[----:B------:R-:W-:Y:S02]  /*22f0*/  IADD3 R21, P1, R164, R168, RZ ;  /* 0x000000a8a4157210 */ /* 0x000fe40007f3e0ff */
[----:B------:R-:W-:-:S03]  /*2300*/  FFMA R22, R25, R153, R22 ;  /* 0x0000009919167223 */ /* 0x000fc60000000016 */
[----:B------:R-:W-:Y:S01]  /*2310*/  IMAD.X R164, R177, 0x1, R165, P1 ;  /* 0x00000001b1a47824 */ /* 0x000fe200008e06a5 */
[C---:B------:R-:W-:Y:S02]  /*2320*/  LEA R24, P1, R21.reuse, R14, 0x1 ;  /* 0x0000000e15187211 */ /* 0x040fe400078208ff */
[----:B------:R-:W-:Y:S02]  /*2330*/  F2FP.BF16.F32.PACK_AB R22, RZ, R22 ;  /* 0x00000016ff16723e */ /* 0x000fe400000010ff */
[----:B------:R-:W-:Y:S02]  /*2340*/  LEA.HI.X R25, R21, R15, R164, 0x1, P1 ;  /* 0x0000000f15197211 */ /* 0x000fe400008f0ca4 */
[----:B------:R-:W-:Y:S02]  /*2350*/  PRMT R21, R22, 0x7610, R21 ;  /* 0x0000761016157816 */ /* 0x000fe40000000015 */
[----:B------:R-:W-:-:S03]  /*2360*/  PRMT R22, R19, 0x7610, R22 ;  /* 0x0000761013167816 */ /* 0x000fc60000000016 */
[----:B------:R0:W-:Y:S04]  /*2370*/  @P3 STG.E.U16 desc[UR38][R4.64+0x2], R21 ;  /* 0x0000021504003986 */ /* 0x0001e8000c101526 */
[----:B------:R-:W2:Y:S01]  /*2380*/  @P2 LDG.E.LTC128B.U16 R22, desc[UR38][R24.64] ;  /* 0x0000002618162981 */ /* 0x000ea2000c1e1520 */
[----:B------:R-:W-:Y:S01]  /*2390*/  IADD3 R8, P1, P3, R8, R168, R12 ;  /* 0x000000a808087210 */ /* 0x000fe20007b3e00c */
[----:B------:R-:W-:Y:S01]  /*23a0*/  BSSY B1, `(.L_x_37) ;  /* 0x0000011000017945 */ /* 0x000fe20003800000 */
[C---:B------:R-:W-:Y:S02]  /*23b0*/  SHF.L.U64.HI R11, R10.reuse, 0x4, R11 ;  /* 0x000000040a0b7819 */ /* 0x040fe4000001020b */
[----:B------:R-:W-:Y:S02]  /*23c0*/  IADD3.X R9, R9, R177, R13, P1, P3 ;  /* 0x000000b109097210 */ /* 0x000fe40000fe640d */
[----:B------:R-:W-:-:S02]  /*23d0*/  LEA R10, P1, R10, R4, 0x4 ;  /* 0x000000040a0a7211 */ /* 0x000fc400078220ff */
[----:B------:R-:W-:Y:S01]  /*23e0*/  ISETP.GT.AND P0, PT, R3, 0x8, P0 ;  /* 0x000000080300780c */ /* 0x000fe20000704270 */
[----:B0-----:R-:W-:-:S04]  /*23f0*/  IMAD.WIDE.U32 R20, R2, R20, R8 ;  /* 0x0000001402147225 */ /* 0x001fc800078e0008 */
[----:B------:R-:W-:Y:S01]  /*2400*/  IMAD.X R11, R11, 0x1, R5, P1 ;  /* 0x000000010b0b7824 */ /* 0x000fe200008e0605 */
[----:B------:R-:W-:Y:S01]  /*2410*/  LEA R8, P3, R20, R14, 0x1 ;  /* 0x0000000e14087211 */ /* 0x000fe200078608ff */
[----:B------:R-:W-:-:S05]  /*2420*/  IMAD.IADD R2, R175, 0x1, R21 ;  /* 0x00000001af027824 */ /* 0x000fca00078e0215 */
[----:B------:R-:W-:Y:S01]  /*2430*/  LEA.HI.X R9, R20, R15, R2, 0x1, P3 ;  /* 0x0000000f14097211 */ /* 0x000fe200018f0c02 */
[----:B--2---:R-:W-:-:S04]  /*2440*/  IMAD.U32 R19, R22, 0x10000, RZ ;  /* 0x0001000016137824 */ /* 0x004fc800078e00ff */
[----:B------:R-:W-:-:S04]  /*2450*/  FMUL R19, R19, R152 ;  /* 0x0000009813137220 */ /* 0x000fc80000400000 */
[----:B------:R-:W-:-:S05]  /*2460*/  FFMA R19, R26, R153, R19 ;  /* 0x000000991a137223 */ /* 0x000fca0000000013 */
[----:B------:R-:W-:-:S05]  /*2470*/  F2FP.BF16.F32.PACK_AB R19, RZ, R19 ;  /* 0x00000013ff13723e */ /* 0x000fca00000010ff */
[----:B------:R0:W-:Y:S01]  /*2480*/  @P2 STG.E.U16 desc[UR38][R10.64], R19 ;  /* 0x000000130a002986 */ /* 0x0001e2000c101526 */
[----:B------:R-:W-:Y:S05]  /*2490*/  @!P0 BRA `(.L_x_38) ;  /* 0x0000000000048947 */ /* 0x000fea0003800000 */
[----:B------:R2:W5:Y:S02]  /*24a0*/  LDG.E.LTC128B.U16 R22, desc[UR38][R8.64+0x2] ;  /* 0x0000022608167981 */ /* 0x000564000c1e1520 */
.L_x_38:
[----:B------:R-:W-:Y:S05]  /*24b0*/  BSYNC B1 ;  /* 0x0000000000017941 */ /* 0x000fea0003800000 */
.L_x_37:
[----:B-----5:R-:W-:Y:S01]  /*24c0*/  IMAD.U32 R13, R22, 0x10000, RZ ;  /* 0x00010000160d7824 */ /* 0x020fe200078e00ff */
[----:B------:R-:W-:Y:S01]  /*24d0*/  ISETP.GT.AND P1, PT, R0, 0x8, PT ;  /* 0x000000080000780c */ /* 0x000fe20003f24270 */
[----:B------:R-:W-:Y:S02]  /*24e0*/  BSSY B1, `(.L_x_39) ;  /* 0x0000008000017945 */ /* 0x000fe40003800000 */
[----:B------:R-:W-:Y:S01]  /*24f0*/  FMUL R2, R13, R152 ;  /* 0x000000980d027220 */ /* 0x000fe20000400000 */
[----:B------:R-:W-:-:S03]  /*2500*/  ISETP.GT.AND P2, PT, R3, RZ, P1 ;  /* 0x000000ff0300720c */ /* 0x000fc60000f44270 */
[----:B------:R-:W-:-:S05]  /*2510*/  FFMA R2, R27, R153, R2 ;  /* 0x000000991b027223 */ /* 0x000fca0000000002 */
[----:B------:R-:W-:-:S05]  /*2520*/  F2FP.BF16.F32.PACK_AB R2, RZ, R2 ;  /* 0x00000002ff02723e */ /* 0x000fca00000010ff */
[----:B------:R3:W-:Y:S01]  /*2530*/  @P0 STG.E.U16 desc[UR38][R10.64+0x2], R2 ;  /* 0x000002020a000986 */ /* 0x0007e2000c101526 */
[----:B------:R-:W-:Y:S05]  /*2540*/  @!P2 BRA `(.L_x_40) ;  /* 0x000000000004a947 */ /* 0x000fea0003800000 */
[----:B------:R4:W5:Y:S02]  /*2550*/  LDG.E.LTC128B.U16 R22, desc[UR38][R6.64+0x10] ;  /* 0x0000102606167981 */ /* 0x000964000c1e1520 */
.L_x_40:
[----:B------:R-:W-:Y:S05]  /*2560*/  BSYNC B1 ;  /* 0x0000000000017941 */ /* 0x000fea0003800000 */
.L_x_39:
        /* <DEDUP_REMOVED lines=10> */
.L_x_42:
[----:B------:R-:W-:Y:S05]  /*2610*/  BSYNC B1 ;  /* 0x0000000000017941 */ /* 0x000fea0003800000 */
.L_x_41:
[----:B0----5:R-:W-:Y:S01]  /*2620*/  IMAD.U32 R13, R22, 0x10000, RZ ;  /* 0x00010000160d7824 */ /* 0x021fe200078e00ff */
[----:B------:R-:W-:Y:S01]  /*2630*/  ISETP.GT.AND P1, PT, R3, 0x8, P1 ;  /* 0x000000080300780c */ /* 0x000fe20000f24270 */
[----:B------:R-:W-:Y:S02]  /*2640*/  BSSY B1, `(.L_x_43) ;  /* 0x0000007000017945 */ /* 0x000fe40003800000 */
[----:B---3--:R-:W-:-:S04]  /*2650*/  FMUL R2, R13, R152 ;  /* 0x000000980d027220 */ /* 0x008fc80000400000 */
[----:B------:R-:W-:-:S05]  /*2660*/  FFMA R2, R29, R153, R2 ;  /* 0x000000991d027223 */ /* 0x000fca0000000002 */
[----:B------:R-:W-:-:S05]  /*2670*/  F2FP.BF16.F32.PACK_AB R2, RZ, R2 ;  /* 0x00000002ff02723e */ /* 0x000fca00000010ff */
[----:B------:R0:W-:Y:S01]  /*2680*/  @P3 STG.E.U16 desc[UR38][R4.64+0x12], R2 ;  /* 0x0000120204003986 */ /* 0x0001e2000c101526 */
[----:B------:R-:W-:Y:S05]  /*2690*/  @!P1 BRA `(.L_x_44) ;  /* 0x0000000000049947 */ /* 0x000fea0003800000 */
[----:B------:R3:W5:Y:S02]  /*26a0*/  LDG.E.LTC128B.U16 R22, desc[UR38][R8.64+0x10] ;  /* 0x0000102608167981 */ /* 0x000764000c1e1520 */
.L_x_44:
[----:B------:R-:W-:Y:S05]  /*26b0*/  BSYNC B1 ;  /* 0x0000000000017941 */ /* 0x000fea0003800000 */
.L_x_43:
[----:B-----5:R-:W-:Y:S01]  /*26c0*/  IMAD.U32 R13, R22, 0x10000, RZ ;  /* 0x00010000160d7824 */ /* 0x020fe200078e00ff */
[----:B------:R-:W-:Y:S01]  /*26d0*/  ISETP.GT.AND P0, PT, R3, 0x8, P0 ;  /* 0x000000080300780c */ /* 0x000fe20000704270 */
[----:B------:R-:W-:Y:S02]  /*26e0*/  BSSY B1, `(.L_x_45) ;  /* 0x0000007000017945 */ /* 0x000fe40003800000 */
[----:B------:R-:W-:-:S04]  /*26f0*/  FMUL R13, R13, R152 ;  /* 0x000000980d0d7220 */ /* 0x000fc80000400000 */
[----:B------:R-:W-:-:S05]  /*2700*/  FFMA R13, R30, R153, R13 ;  /* 0x000000991e0d7223 */ /* 0x000fca000000000d */
[----:B------:R-:W-:-:S05]  /*2710*/  F2FP.BF16.F32.PACK_AB R13, RZ, R13 ;  /* 0x0000000dff0d723e */ /* 0x000fca00000010ff */
[----:B------:R0:W-:Y:S01]  /*2720*/  @P1 STG.E.U16 desc[UR38][R10.64+0x10], R13 ;  /* 0x0000100d0a001986 */ /* 0x0001e2000c101526 */
[----:B------:R-:W-:Y:S05]  /*2730*/  @!P0 BRA `(.L_x_46) ;  /* 0x0000000000048947 */ /* 0x000fea0003800000 */
[----:B------:R0:W5:Y:S02]  /*2740*/  LDG.E.LTC128B.U16 R22, desc[UR38][R8.64+0x12] ;  /* 0x0000122608167981 */ /* 0x000164000c1e1520 */
.L_x_46:
[----:B------:R-:W-:Y:S05]  /*2750*/  BSYNC B1 ;  /* 0x0000000000017941 */ /* 0x000fea0003800000 */
.L_x_45:
[----:B0----5:R-:W-:Y:S01]  /*2760*/  IMAD.U32 R13, R22, 0x10000, RZ ;  /* 0x00010000160d7824 */ /* 0x021fe200078e00ff */
        /* <DEDUP_REMOVED lines=9> */
.L_x_48:
[----:B------:R-:W-:Y:S05]  /*2800*/  BSYNC B1 ;  /* 0x0000000000017941 */ /* 0x000fea0003800000 */
.L_x_47:
        /* <DEDUP_REMOVED lines=10> */
.L_x_50:
[----:B------:R-:W-:Y:S05]  /*28b0*/  BSYNC B1 ;  /* 0x0000000000017941 */ /* 0x000fea0003800000 */
.L_x_49:
[----:B0----5:R-:W-:Y:S01]  /*28c0*/  IMAD.U32 R13, R22, 0x10000, RZ ;  /* 0x00010000160d7824 */ /* 0x021fe200078e00ff */
        /* <DEDUP_REMOVED lines=8> */
.L_x_52:
[----:B------:R-:W-:Y:S05]  /*2950*/  BSYNC B1 ;  /* 0x0000000000017941 */ /* 0x000fea0003800000 */
.L_x_51:
        /* <DEDUP_REMOVED lines=9> */
.L_x_54:
[----:B------:R-:W-:Y:S05]  /*29f0*/  BSYNC B1 ;  /* 0x0000000000017941 */ /* 0x000fea0003800000 */
.L_x_53:
        /* <DEDUP_REMOVED lines=10> */
.L_x_56:
[----:B------:R-:W-:Y:S05]  /*2aa0*/  BSYNC B1 ;  /* 0x0000000000017941 */ /* 0x000fea0003800000 */
.L_x_55:
        /* <DEDUP_REMOVED lines=10> */
.L_x_58:
[----:B------:R-:W-:Y:S05]  /*2b50*/  BSYNC B1 ;  /* 0x0000000000017941 */ /* 0x000fea0003800000 */
.L_x_57:
        /* <DEDUP_REMOVED lines=9> */
.L_x_60:
[----:B------:R-:W-:Y:S05]  /*2bf0*/  BSYNC B1 ;  /* 0x0000000000017941 */ /* 0x000fea0003800000 */
.L_x_59:
        /* <DEDUP_REMOVED lines=9> */
.L_x_62:
[----:B------:R-:W-:Y:S05]  /*2c90*/  BSYNC B1 ;  /* 0x0000000000017941 */ /* 0x000fea0003800000 */
.L_x_61:
        /* <DEDUP_REMOVED lines=10> */
.L_x_64:
[----:B------:R-:W-:Y:S05]  /*2d40*/  BSYNC B1 ;  /* 0x0000000000017941 */ /* 0x000fea0003800000 */
.L_x_63:
        /* <DEDUP_REMOVED lines=10> */
.L_x_66:
[----:B------:R-:W-:Y:S05]  /*2df0*/  BSYNC B1 ;  /* 0x0000000000017941 */ /* 0x000fea0003800000 */
.L_x_65:
        /* <DEDUP_REMOVED lines=9> */
.L_x_68:
[----:B------:R-:W-:Y:S05]  /*2e90*/  BSYNC B1 ;  /* 0x0000000000017941 */ /* 0x000fea0003800000 */
.L_x_67:
        /* <DEDUP_REMOVED lines=9> */
.L_x_70:
[----:B------:R-:W-:Y:S05]  /*2f30*/  BSYNC B1 ;  /* 0x0000000000017941 */ /* 0x000fea0003800000 */
.L_x_69:
        /* <DEDUP_REMOVED lines=10> */
.L_x_72:
[----:B------:R-:W-:Y:S05]  /*2fe0*/  BSYNC B1 ;  /* 0x0000000000017941 */ /* 0x000fea0003800000 */
.L_x_71:
        /* <DEDUP_REMOVED lines=10> */
.L_x_74:
[----:B------:R-:W-:Y:S05]  /*3090*/  BSYNC B1 ;  /* 0x0000000000017941 */ /* 0x000fea0003800000 */
.L_x_73:
        /* <DEDUP_REMOVED lines=9> */
.L_x_76:
[----:B------:R-:W-:Y:S05]  /*3130*/  BSYNC B1 ;  /* 0x0000000000017941 */ /* 0x000fea0003800000 */
.L_x_75:
        /* <DEDUP_REMOVED lines=9> */
.L_x_78:
[----:B------:R-:W-:Y:S05]  /*31d0*/  BSYNC B1 ;  /* 0x0000000000017941 */ /* 0x000fea0003800000 */
.L_x_77:
        /* <DEDUP_REMOVED lines=10> */
.L_x_80:
[----:B------:R-:W-:Y:S05]  /*3280*/  BSYNC B1 ;  /* 0x0000000000017941 */ /* 0x000fea0003800000 */
.L_x_79:
        /* <DEDUP_REMOVED lines=10> */
.L_x_82:
[----:B------:R-:W-:Y:S05]  /*3330*/  BSYNC B1 ;  /* 0x0000000000017941 */ /* 0x000fea0003800000 */
.L_x_81:
        /* <DEDUP_REMOVED lines=9> */
.L_x_84:
[----:B------:R-:W-:Y:S05]  /*33d0*/  BSYNC B1 ;  /* 0x0000000000017941 */ /* 0x000fea0003800000 */
.L_x_83:
        /* <DEDUP_REMOVED lines=9> */
.L_x_86:
[----:B------:R-:W-:Y:S05]  /*3470*/  BSYNC B1 ;  /* 0x0000000000017941 */ /* 0x000fea0003800000 */
.L_x_85:
        /* <DEDUP_REMOVED lines=10> */
.L_x_88:
[----:B------:R-:W-:Y:S05]  /*3520*/  BSYNC B1 ;  /* 0x0000000000017941 */ /* 0x000fea0003800000 */
.L_x_87:
        /* <DEDUP_REMOVED lines=10> */
.L_x_90:
[----:B------:R-:W-:Y:S05]  /*35d0*/  BSYNC B1 ;  /* 0x0000000000017941 */ /* 0x000fea0003800000 */
.L_x_89:
        /* <DEDUP_REMOVED lines=9> */
.L_x_92:
[----:B------:R-:W-:Y:S05]  /*3670*/  BSYNC B1 ;  /* 0x0000000000017941 */ /* 0x000fea0003800000 */
.L_x_91:
        /* <DEDUP_REMOVED lines=9> */
.L_x_94:
[----:B------:R-:W-:Y:S05]  /*3710*/  BSYNC B1 ;  /* 0x0000000000017941 */ /* 0x000fea0003800000 */
.L_x_93:
        /* <DEDUP_REMOVED lines=10> */
.L_x_96:
[----:B------:R-:W-:Y:S05]  /*37c0*/  BSYNC B1 ;  /* 0x0000000000017941 */ /* 0x000fea0003800000 */
.L_x_95:
        /* <DEDUP_REMOVED lines=10> */
.L_x_98:
[----:B------:R-:W-:Y:S05]  /*3870*/  BSYNC B1 ;  /* 0x0000000000017941 */ /* 0x000fea0003800000 */
.L_x_97:
        /* <DEDUP_REMOVED lines=9> */
.L_x_100:
[----:B------:R-:W-:Y:S05]  /*3910*/  BSYNC B1 ;  /* 0x0000000000017941 */ /* 0x000fea0003800000 */
.L_x_99:
        /* <DEDUP_REMOVED lines=9> */
.L_x_102:
[----:B------:R-:W-:Y:S05]  /*39b0*/  BSYNC B1 ;  /* 0x0000000000017941 */ /* 0x000fea0003800000 */
.L_x_101:
        /* <DEDUP_REMOVED lines=10> */
.L_x_104:
[----:B------:R-:W-:Y:S05]  /*3a60*/  BSYNC B1 ;  /* 0x0000000000017941 */ /* 0x000fea0003800000 */
.L_x_103:
        /* <DEDUP_REMOVED lines=10> */
.L_x_106:
[----:B------:R-:W-:Y:S05]  /*3b10*/  BSYNC B1 ;  /* 0x0000000000017941 */ /* 0x000fea0003800000 */
.L_x_105:
        /* <DEDUP_REMOVED lines=9> */
.L_x_108:
[----:B------:R-:W-:Y:S05]  /*3bb0*/  BSYNC B1 ;  /* 0x0000000000017941 */ /* 0x000fea0003800000 */
.L_x_107:
        /* <DEDUP_REMOVED lines=9> */
.L_x_110:
[----:B------:R-:W-:Y:S05]  /*3c50*/  BSYNC B1 ;  /* 0x0000000000017941 */ /* 0x000fea0003800000 */
.L_x_109:
        /* <DEDUP_REMOVED lines=10> */
.L_x_112:
[----:B------:R-:W-:Y:S05]  /*3d00*/  BSYNC B1 ;  /* 0x0000000000017941 */ /* 0x000fea0003800000 */
.L_x_111:
        /* <DEDUP_REMOVED lines=10> */
.L_x_114:
[----:B------:R-:W-:Y:S05]  /*3db0*/  BSYNC B1 ;  /* 0x0000000000017941 */ /* 0x000fea0003800000 */
.L_x_113:
        /* <DEDUP_REMOVED lines=9> */
.L_x_116:
[----:B------:R-:W-:Y:S05]  /*3e50*/  BSYNC B1 ;  /* 0x0000000000017941 */ /* 0x000fea0003800000 */
.L_x_115:
        /* <DEDUP_REMOVED lines=9> */
.L_x_118:
[----:B------:R-:W-:Y:S05]  /*3ef0*/  BSYNC B1 ;  /* 0x0000000000017941 */ /* 0x000fea0003800000 */
.L_x_117:
        /* <DEDUP_REMOVED lines=10> */
.L_x_120:
[----:B------:R-:W-:Y:S05]  /*3fa0*/  BSYNC B1 ;  /* 0x0000000000017941 */ /* 0x000fea0003800000 */
.L_x_119:
        /* <DEDUP_REMOVED lines=10> */
.L_x_122:
[----:B------:R-:W-:Y:S05]  /*4050*/  BSYNC B1 ;  /* 0x0000000000017941 */ /* 0x000fea0003800000 */
.L_x_121:
        /* <DEDUP_REMOVED lines=9> */
.L_x_124:
[----:B------:R-:W-:Y:S05]  /*40f0*/  BSYNC B1 ;  /* 0x0000000000017941 */ /* 0x000fea0003800000 */
.L_x_123:
        /* <DEDUP_REMOVED lines=9> */
.L_x_126:
[----:B------:R-:W-:Y:S05]  /*4190*/  BSYNC B1 ;  /* 0x0000000000017941 */ /* 0x000fea0003800000 */
.L_x_125:
        /* <DEDUP_REMOVED lines=10> */
.L_x_128:
[----:B------:R-:W-:Y:S05]  /*4240*/  BSYNC B1 ;  /* 0x0000000000017941 */ /* 0x000fea0003800000 */
.L_x_127:
        /* <DEDUP_REMOVED lines=10> */
.L_x_130:
[----:B------:R-:W-:Y:S05]  /*42f0*/  BSYNC B1 ;  /* 0x0000000000017941 */ /* 0x000fea0003800000 */
.L_x_129:
        /* <DEDUP_REMOVED lines=9> */
.L_x_132:
[----:B------:R-:W-:Y:S05]  /*4390*/  BSYNC B1 ;  /* 0x0000000000017941 */ /* 0x000fea0003800000 */
.L_x_131:
        /* <DEDUP_REMOVED lines=9> */
.L_x_134:
[----:B------:R-:W-:Y:S05]  /*4430*/  BSYNC B1 ;  /* 0x0000000000017941 */ /* 0x000fea0003800000 */
.L_x_133:
        /* <DEDUP_REMOVED lines=10> */
.L_x_136:
[----:B------:R-:W-:Y:S05]  /*44e0*/  BSYNC B1 ;  /* 0x0000000000017941 */ /* 0x000fea0003800000 */
.L_x_135:
        /* <DEDUP_REMOVED lines=10> */
.L_x_138:
[----:B------:R-:W-:Y:S05]  /*4590*/  BSYNC B1 ;  /* 0x0000000000017941 */ /* 0x000fea0003800000 */
.L_x_137:
        /* <DEDUP_REMOVED lines=9> */
.L_x_140:
[----:B------:R-:W-:Y:S05]  /*4630*/  BSYNC B1 ;  /* 0x0000000000017941 */ /* 0x000fea0003800000 */
.L_x_139:
        /* <DEDUP_REMOVED lines=9> */
.L_x_142:
[----:B------:R-:W-:Y:S05]  /*46d0*/  BSYNC B1 ;  /* 0x0000000000017941 */ /* 0x000fea0003800000 */
.L_x_141:
        /* <DEDUP_REMOVED lines=10> */
.L_x_144:
[----:B------:R-:W-:Y:S05]  /*4780*/  BSYNC B1 ;  /* 0x0000000000017941 */ /* 0x000fea0003800000 */
.L_x_143:
        /* <DEDUP_REMOVED lines=10> */
.L_x_146:
[----:B------:R-:W-:Y:S05]  /*4830*/  BSYNC B1 ;  /* 0x0000000000017941 */ /* 0x000fea0003800000 */
.L_x_145:
        /* <DEDUP_REMOVED lines=9> */
.L_x_148:
[----:B------:R-:W-:Y:S05]  /*48d0*/  BSYNC B1 ;  /* 0x0000000000017941 */ /* 0x000fea0003800000 */
.L_x_147:
        /* <DEDUP_REMOVED lines=9> */
.L_x_150:
[----:B------:R-:W-:Y:S05]  /*4970*/  BSYNC B1 ;  /* 0x0000000000017941 */ /* 0x000fea0003800000 */
.L_x_149:
        /* <DEDUP_REMOVED lines=10> */
.L_x_152:
[----:B------:R-:W-:Y:S05]  /*4a20*/  BSYNC B1 ;  /* 0x0000000000017941 */ /* 0x000fea0003800000 */
.L_x_151:
        /* <DEDUP_REMOVED lines=10> */
.L_x_154:
[----:B------:R-:W-:Y:S05]  /*4ad0*/  BSYNC B1 ;  /* 0x0000000000017941 */ /* 0x000fea0003800000 */
.L_x_153:
        /* <DEDUP_REMOVED lines=9> */
.L_x_156:
[----:B------:R-:W-:Y:S05]  /*4b70*/  BSYNC B1 ;  /* 0x0000000000017941 */ /* 0x000fea0003800000 */
.L_x_155:
        /* <DEDUP_REMOVED lines=9> */
.L_x_158:
[----:B------:R-:W-:Y:S05]  /*4c10*/  BSYNC B1 ;  /* 0x0000000000017941 */ /* 0x000fea0003800000 */
.L_x_157:
        /* <DEDUP_REMOVED lines=10> */
.L_x_160:
[----:B------:R-:W-:Y:S05]  /*4cc0*/  BSYNC B1 ;  /* 0x0000000000017941 */ /* 0x000fea0003800000 */
.L_x_159:
        /* <DEDUP_REMOVED lines=10> */
.L_x_162:
[----:B------:R-:W-:Y:S05]  /*4d70*/  BSYNC B1 ;  /* 0x0000000000017941 */ /* 0x000fea0003800000 */
.L_x_161:
        /* <DEDUP_REMOVED lines=9> */
.L_x_164:
[----:B------:R-:W-:Y:S05]  /*4e10*/  BSYNC B1 ;  /* 0x0000000000017941 */ /* 0x000fea0003800000 */
.L_x_163:
        /* <DEDUP_REMOVED lines=9> */
.L_x_166:
[----:B------:R-:W-:Y:S05]  /*4eb0*/  BSYNC B1 ;  /* 0x0000000000017941 */ /* 0x000fea0003800000 */
.L_x_165:
        /* <DEDUP_REMOVED lines=10> */
.L_x_168:
[----:B------:R-:W-:Y:S05]  /*4f60*/  BSYNC B1 ;  /* 0x0000000000017941 */ /* 0x000fea0003800000 */
.L_x_167:
        /* <DEDUP_REMOVED lines=10> */
.L_x_170:
[----:B------:R-:W-:Y:S05]  /*5010*/  BSYNC B1 ;  /* 0x0000000000017941 */ /* 0x000fea0003800000 */
.L_x_169:
        /* <DEDUP_REMOVED lines=9> */
.L_x_172:
[----:B------:R-:W-:Y:S05]  /*50b0*/  BSYNC B1 ;  /* 0x0000000000017941 */ /* 0x000fea0003800000 */
.L_x_171:
        /* <DEDUP_REMOVED lines=9> */
.L_x_174:
[----:B------:R-:W-:Y:S05]  /*5150*/  BSYNC B1 ;  /* 0x0000000000017941 */ /* 0x000fea0003800000 */
.L_x_173:
        /* <DEDUP_REMOVED lines=10> */
.L_x_176:
[----:B------:R-:W-:Y:S05]  /*5200*/  BSYNC B1 ;  /* 0x0000000000017941 */ /* 0x000fea0003800000 */
.L_x_175:
        /* <DEDUP_REMOVED lines=10> */
.L_x_178:
[----:B------:R-:W-:Y:S05]  /*52b0*/  BSYNC B1 ;  /* 0x0000000000017941 */ /* 0x000fea0003800000 */
.L_x_177:
        /* <DEDUP_REMOVED lines=9> */
.L_x_180:
[----:B------:R-:W-:Y:S05]  /*5350*/  BSYNC B1 ;  /* 0x0000000000017941 */ /* 0x000fea0003800000 */
.L_x_179:
        /* <DEDUP_REMOVED lines=9> */
.L_x_182:
[----:B------:R-:W-:Y:S05]  /*53f0*/  BSYNC B1 ;  /* 0x0000000000017941 */ /* 0x000fea0003800000 */
.L_x_181:
        /* <DEDUP_REMOVED lines=10> */
.L_x_184:
[----:B------:R-:W-:Y:S05]  /*54a0*/  BSYNC B1 ;  /* 0x0000000000017941 */ /* 0x000fea0003800000 */
.L_x_183:
        /* <DEDUP_REMOVED lines=10> */
.L_x_186:
[----:B------:R-:W-:Y:S05]  /*5550*/  BSYNC B1 ;  /* 0x0000000000017941 */ /* 0x000fea0003800000 */
.L_x_185:
        /* <DEDUP_REMOVED lines=9> */
.L_x_188:
[----:B------:R-:W-:Y:S05]  /*55f0*/  BSYNC B1 ;  /* 0x0000000000017941 */ /* 0x000fea0003800000 */
.L_x_187:
        /* <DEDUP_REMOVED lines=9> */
.L_x_190:
[----:B------:R-:W-:Y:S05]  /*5690*/  BSYNC B1 ;  /* 0x0000000000017941 */ /* 0x000fea0003800000 */
.L_x_189:
        /* <DEDUP_REMOVED lines=10> */
.L_x_192:
[----:B------:R-:W-:Y:S05]  /*5740*/  BSYNC B1 ;  /* 0x0000000000017941 */ /* 0x000fea0003800000 */
.L_x_191:
        /* <DEDUP_REMOVED lines=10> */
.L_x_194:
[----:B------:R-:W-:Y:S05]  /*57f0*/  BSYNC B1 ;  /* 0x0000000000017941 */ /* 0x000fea0003800000 */
.L_x_193:
        /* <DEDUP_REMOVED lines=9> */
.L_x_196:
[----:B------:R-:W-:Y:S05]  /*5890*/  BSYNC B1 ;  /* 0x0000000000017941 */ /* 0x000fea0003800000 */
.L_x_195:
        /* <DEDUP_REMOVED lines=9> */
.L_x_198:
[----:B------:R-:W-:Y:S05]  /*5930*/  BSYNC B1 ;  /* 0x0000000000017941 */ /* 0x000fea0003800000 */
.L_x_197:
        /* <DEDUP_REMOVED lines=10> */
.L_x_200:
[----:B------:R-:W-:Y:S05]  /*59e0*/  BSYNC B1 ;  /* 0x0000000000017941 */ /* 0x000fea0003800000 */
.L_x_199:
        /* <DEDUP_REMOVED lines=10> */
.L_x_202:
[----:B------:R-:W-:Y:S05]  /*5a90*/  BSYNC B1 ;  /* 0x0000000000017941 */ /* 0x000fea0003800000 */
.L_x_201:
        /* <DEDUP_REMOVED lines=9> */
.L_x_204:
[----:B------:R-:W-:Y:S05]  /*5b30*/  BSYNC B1 ;  /* 0x0000000000017941 */ /* 0x000fea0003800000 */
.L_x_203:
        /* <DEDUP_REMOVED lines=9> */
.L_x_206:
[----:B------:R-:W-:Y:S05]  /*5bd0*/  BSYNC B1 ;  /* 0x0000000000017941 */ /* 0x000fea0003800000 */
.L_x_205:
        /* <DEDUP_REMOVED lines=10> */
.L_x_208:
[----:B------:R-:W-:Y:S05]  /*5c80*/  BSYNC B1 ;  /* 0x0000000000017941 */ /* 0x000fea0003800000 */
.L_x_207:
        /* <DEDUP_REMOVED lines=10> */
.L_x_210:
[----:B------:R-:W-:Y:S05]  /*5d30*/  BSYNC B1 ;  /* 0x0000000000017941 */ /* 0x000fea0003800000 */
.L_x_209:
        /* <DEDUP_REMOVED lines=9> */
.L_x_212:
[----:B------:R-:W-:Y:S05]  /*5dd0*/  BSYNC B1 ;  /* 0x0000000000017941 */ /* 0x000fea0003800000 */
.L_x_211:
        /* <DEDUP_REMOVED lines=9> */
.L_x_214:
[----:B------:R-:W-:Y:S05]  /*5e70*/  BSYNC B1 ;  /* 0x0000000000017941 */ /* 0x000fea0003800000 */
.L_x_213:
        /* <DEDUP_REMOVED lines=10> */
.L_x_216:
[----:B------:R-:W-:Y:S05]  /*5f20*/  BSYNC B1 ;  /* 0x0000000000017941 */ /* 0x000fea0003800000 */
.L_x_215:
        /* <DEDUP_REMOVED lines=10> */
.L_x_218:
[----:B------:R-:W-:Y:S05]  /*5fd0*/  BSYNC B1 ;  /* 0x0000000000017941 */ /* 0x000fea0003800000 */
.L_x_217:
        /* <DEDUP_REMOVED lines=9> */
.L_x_220:
[----:B------:R-:W-:Y:S05]  /*6070*/  BSYNC B1 ;  /* 0x0000000000017941 */ /* 0x000fea0003800000 */
.L_x_219:
        /* <DEDUP_REMOVED lines=9> */
.L_x_222:
[----:B------:R-:W-:Y:S05]  /*6110*/  BSYNC B1 ;  /* 0x0000000000017941 */ /* 0x000fea0003800000 */
.L_x_221:
        /* <DEDUP_REMOVED lines=10> */
.L_x_224:
[----:B------:R-:W-:Y:S05]  /*61c0*/  BSYNC B1 ;  /* 0x0000000000017941 */ /* 0x000fea0003800000 */
.L_x_223:
        /* <DEDUP_REMOVED lines=10> */
.L_x_226:
[----:B------:R-:W-:Y:S05]  /*6270*/  BSYNC B1 ;  /* 0x0000000000017941 */ /* 0x000fea0003800000 */
.L_x_225:
        /* <DEDUP_REMOVED lines=9> */
.L_x_228:
[----:B------:R-:W-:Y:S05]  /*6310*/  BSYNC B1 ;  /* 0x0000000000017941 */ /* 0x000fea0003800000 */
.L_x_227:
        /* <DEDUP_REMOVED lines=9> */
.L_x_230:
[----:B------:R-:W-:Y:S05]  /*63b0*/  BSYNC B1 ;  /* 0x0000000000017941 */ /* 0x000fea0003800000 */
.L_x_229:
        /* <DEDUP_REMOVED lines=10> */
.L_x_232:
[----:B------:R-:W-:Y:S05]  /*6460*/  BSYNC B1 ;  /* 0x0000000000017941 */ /* 0x000fea0003800000 */
.L_x_231:
        /* <DEDUP_REMOVED lines=10> */
.L_x_234:
[----:B------:R-:W-:Y:S05]  /*6510*/  BSYNC B1 ;  /* 0x0000000000017941 */ /* 0x000fea0003800000 */
.L_x_233:
        /* <DEDUP_REMOVED lines=9> */
.L_x_236:
[----:B------:R-:W-:Y:S05]  /*65b0*/  BSYNC B1 ;  /* 0x0000000000017941 */ /* 0x000fea0003800000 */
.L_x_235:
        /* <DEDUP_REMOVED lines=9> */
.L_x_238:
[----:B------:R-:W-:Y:S05]  /*6650*/  BSYNC B1 ;  /* 0x0000000000017941 */ /* 0x000fea0003800000 */
.L_x_237:
        /* <DEDUP_REMOVED lines=10> */
.L_x_240:
[----:B------:R-:W-:Y:S05]  /*6700*/  BSYNC B1 ;  /* 0x0000000000017941 */ /* 0x000fea0003800000 */
.L_x_239:
        /* <DEDUP_REMOVED lines=10> */
.L_x_242:
[----:B------:R-:W-:Y:S05]  /*67b0*/  BSYNC B1 ;  /* 0x0000000000017941 */ /* 0x000fea0003800000 */
.L_x_241:
        /* <DEDUP_REMOVED lines=9> */
.L_x_244:
[----:B------:R-:W-:Y:S05]  /*6850*/  BSYNC B1 ;  /* 0x0000000000017941 */ /* 0x000fea0003800000 */
.L_x_243:
        /* <DEDUP_REMOVED lines=9> */
.L_x_246:
[----:B------:R-:W-:Y:S05]  /*68f0*/  BSYNC B1 ;  /* 0x0000000000017941 */ /* 0x000fea0003800000 */
.L_x_245:
        /* <DEDUP_REMOVED lines=10> */
.L_x_248:
[----:B------:R-:W-:Y:S05]  /*69a0*/  BSYNC B1 ;  /* 0x0000000000017941 */ /* 0x000fea0003800000 */
.L_x_247:
        /* <DEDUP_REMOVED lines=10> */
.L_x_250:
[----:B------:R-:W-:Y:S05]  /*6a50*/  BSYNC B1 ;  /* 0x0000000000017941 */ /* 0x000fea0003800000 */
.L_x_249:
        /* <DEDUP_REMOVED lines=9> */
.L_x_252:
[----:B------:R-:W-:Y:S05]  /*6af0*/  BSYNC B1 ;  /* 0x0000000000017941 */ /* 0x000fea0003800000 */
.L_x_251:
        /* <DEDUP_REMOVED lines=9> */
.L_x_254:
[----:B------:R-:W-:Y:S05]  /*6b90*/  BSYNC B1 ;  /* 0x0000000000017941 */ /* 0x000fea0003800000 */
.L_x_253:
        /* <DEDUP_REMOVED lines=10> */
.L_x_256:
[----:B------:R-:W-:Y:S05]  /*6c40*/  BSYNC B1 ;  /* 0x0000000000017941 */ /* 0x000fea0003800000 */
.L_x_255:
        /* <DEDUP_REMOVED lines=10> */
.L_x_258:
[----:B------:R-:W-:Y:S05]  /*6cf0*/  BSYNC B1 ;  /* 0x0000000000017941 */ /* 0x000fea0003800000 */
.L_x_257:
        /* <DEDUP_REMOVED lines=9> */
.L_x_260:
[----:B------:R-:W-:Y:S05]  /*6d90*/  BSYNC B1 ;  /* 0x0000000000017941 */ /* 0x000fea0003800000 */
.L_x_259:
        /* <DEDUP_REMOVED lines=9> */
.L_x_262:
[----:B------:R-:W-:Y:S05]  /*6e30*/  BSYNC B1 ;  /* 0x0000000000017941 */ /* 0x000fea0003800000 */
.L_x_261:
        /* <DEDUP_REMOVED lines=10> */
.L_x_264:
[----:B------:R-:W-:Y:S05]  /*6ee0*/  BSYNC B1 ;  /* 0x0000000000017941 */ /* 0x000fea0003800000 */
.L_x_263:
        /* <DEDUP_REMOVED lines=10> */
.L_x_266:
[----:B------:R-:W-:Y:S05]  /*6f90*/  BSYNC B1 ;  /* 0x0000000000017941 */ /* 0x000fea0003800000 */
.L_x_265:
        /* <DEDUP_REMOVED lines=9> */
.L_x_268:
[----:B------:R-:W-:Y:S05]  /*7030*/  BSYNC B1 ;  /* 0x0000000000017941 */ /* 0x000fea0003800000 */
.L_x_267:
        /* <DEDUP_REMOVED lines=9> */
.L_x_270:
[----:B------:R-:W-:Y:S05]  /*70d0*/  BSYNC B1 ;  /* 0x0000000000017941 */ /* 0x000fea0003800000 */
.L_x_269:
        /* <DEDUP_REMOVED lines=10> */
.L_x_272:
[----:B------:R-:W-:Y:S05]  /*7180*/  BSYNC B1 ;  /* 0x0000000000017941 */ /* 0x000fea0003800000 */
.L_x_271:
        /* <DEDUP_REMOVED lines=10> */
.L_x_274:
[----:B------:R-:W-:Y:S05]  /*7230*/  BSYNC B1 ;  /* 0x0000000000017941 */ /* 0x000fea0003800000 */
.L_x_273:
        /* <DEDUP_REMOVED lines=9> */
.L_x_276:
[----:B------:R-:W-:Y:S05]  /*72d0*/  BSYNC B1 ;  /* 0x0000000000017941 */ /* 0x000fea0003800000 */
.L_x_275:
        /* <DEDUP_REMOVED lines=9> */
.L_x_278:
[----:B------:R-:W-:Y:S05]  /*7370*/  BSYNC B1 ;  /* 0x0000000000017941 */ /* 0x000fea0003800000 */
.L_x_277:
        /* <DEDUP_REMOVED lines=10> */
.L_x_280:
[----:B------:R-:W-:Y:S05]  /*7420*/  BSYNC B1 ;  /* 0x0000000000017941 */ /* 0x000fea0003800000 */
.L_x_279:
        /* <DEDUP_REMOVED lines=10> */
.L_x_282:
[----:B------:R-:W-:Y:S05]  /*74d0*/  BSYNC B1 ;  /* 0x0000000000017941 */ /* 0x000fea0003800000 */
.L_x_281:
[----:B01--45:R-:W-:Y:S01]  /*74e0*/  IMAD.U32 R7, R22, 0x10000, RZ ;  /* 0x0001000016077824 */ /* 0x033fe200078e00ff */
        /* <DEDUP_REMOVED lines=8> */
.L_x_284:
[----:B------:R-:W-:Y:S05]  /*7570*/  BSYNC B1 ;  /* 0x0000000000017941 */ /* 0x000fea0003800000 */
.L_x_283:
[----:B0----5:R-:W-:Y:S01]  /*7580*/  IMAD.U32 R5, R22, 0x10000, RZ ;  /* 0x0001000016057824 */ /* 0x021fe200078e00ff */
[----:B------:R-:W-:Y:S01]  /*7590*/  ISETP.GT.AND P0, PT, R3, 0x8, P0 ;  /* 0x000000080300780c */ /* 0x000fe20000704270 */
[----:B------:R-:W-:Y:S01]  /*75a0*/  @P1 IMAD.MOV.U32 R4, RZ, RZ, R10 ;  /* 0x000000ffff041224 */ /* 0x000fe200078e000a */
[----:B------:R-:W-:Y:S01]  /*75b0*/  BSSY B1, `(.L_x_285) ;  /* 0x0000009000017945 */ /* 0x000fe20003800000 */
[----:B------:R-:W-:-:S04]  /*75c0*/  FMUL R5, R5, R152 ;  /* 0x0000009805057220 */ /* 0x000fc80000400000 */
[----:B------:R-:W-:-:S05]  /*75d0*/  FFMA R5, R150, R153, R5 ;  /* 0x0000009996057223 */ /* 0x000fca0000000005 */
[----:B------:R-:W-:-:S04]  /*75e0*/  F2FP.BF16.F32.PACK_AB R5, RZ, R5 ;  /* 0x00000005ff05723e */ /* 0x000fc800000010ff */
[----:B------:R-:W-:Y:S01]  /*75f0*/  PRMT R2, R5, 0x7610, R2 ;  /* 0x0000761005027816 */ /* 0x000fe20000000002 */
[----:B------:R-:W-:-:S05]  /*7600*/  @P1 IMAD.MOV.U32 R5, RZ, RZ, R11 ;  /* 0x000000ffff051224 */ /* 0x000fca00078e000b */
[----:B------:R0:W-:Y:S01]  /*7610*/  @P1 STG.E.U16 desc[UR38][R4.64+0x1f0], R2 ;  /* 0x0001f00204001986 */ /* 0x0001e2000c101526 */
[----:B------:R-:W-:Y:S05]  /*7620*/  @!P0 BRA `(.L_x_286) ;  /* 0x0000000000048947 */ /* 0x000fea0003800000 */
[----:B------:R4:W5:Y:S02]  /*7630*/  LDG.E.LTC128B.U16 R22, desc[UR38][R8.64+0x1f2] ;  /* 0x0001f22608167981 */ /* 0x000964000c1e1520 */
.L_x_286:
[----:B------:R-:W-:Y:S05]  /*7640*/  BSYNC B1 ;  /* 0x0000000000017941 */ /* 0x000fea0003800000 */
.L_x_285:
[----:B------:R-:W-:Y:S05]  /*7650*/  @!P0 BRA `(.L_x_287) ;  /* 0x0000002400488947 */ /* 0x000fea0003800000 */
[----:B-----5:R-:W-:-:S04]  /*7660*/  IMAD.U32 R3, R22, 0x10000, RZ ;  /* 0x0001000016037824 */ /* 0x020fc800078e00ff */
[----:B------:R-:W-:-:S04]  /*7670*/  FMUL R0, R3, R152 ;  /* 0x0000009803007220 */ /* 0x000fc80000400000 */
[----:B------:R-:W-:-:S05]  /*7680*/  FFMA R0, R151, R153, R0 ;  /* 0x0000009997007223 */ /* 0x000fca0000000000 */
[----:B------:R-:W-:-:S05]  /*7690*/  F2FP.BF16.F32.PACK_AB R0, RZ, R0 ;  /* 0x00000000ff00723e */ /* 0x000fca00000010ff */
[----:B------:R0:W-:Y:S01]  /*76a0*/  STG.E.U16 desc[UR38][R10.64+0x1f2], R0 ;  /* 0x0001f2000a007986 */ /* 0x0001e2000c101526 */
[----:B------:R-:W-:Y:S05]  /*76b0*/  BRA `(.L_x_287) ;  /* 0x0000002400307947 */ /* 0x000fea0003800000 */
.L_x_34:
[----:B------:R-:W-:Y:S01]  /*76c0*/  ISETP.GT.AND P0, PT, R0, 0x1, PT ;  /* 0x000000010000780c */ /* 0x000fe20003f04270 */
[----:B------:R-:W-:Y:S01]  /*76d0*/  ULDC.64 UR4, c[0x0][0x5c0] ;  /* 0x0001700000047ab9 */ /* 0x000fe20000000a00 */
[-C--:B------:R-:W-:Y:S01]  /*76e0*/  FMUL R24, R24, R153.reuse ;  /* 0x0000009918187220 */ /* 0x080fe20000400000 */
[-C--:B------:R-:W-:Y:S01]  /*76f0*/  FMUL R25, R25, R153.reuse ;  /* 0x0000009919197220 */ /* 0x080fe20000400000 */
[----:B------:R-:W-:Y:S01]  /*7700*/  ISETP.GT.AND P3, PT, R3, RZ, P0 ;  /* 0x000000ff0300720c */ /* 0x000fe20000764270 */
[-C--:B------:R-:W-:Y:S01]  /*7710*/  FMUL R26, R26, R153.reuse ;  /* 0x000000991a1a7220 */ /* 0x080fe20000400000 */
[----:B------:R-:W-:Y:S01]  /*7720*/  LEA R4, P4, R6, UR4, 0x1 ;  /* 0x0000000406047c11 */ /* 0x000fe2000f8808ff */
[-C--:B------:R-:W-:Y:S01]  /*7730*/  FMUL R27, R27, R153.reuse ;  /* 0x000000991b1b7220 */ /* 0x080fe20000400000 */
[----:B------:R-:W-:Y:S01]  /*7740*/  F2FP.BF16.F32.PACK_AB R24, RZ, R24 ;  /* 0x00000018ff18723e */ /* 0x000fe200000010ff */
[-C--:B------:R-:W-:Y:S01]  /*7750*/  FMUL R28, R28, R153.reuse ;  /* 0x000000991c1c7220 */ /* 0x080fe20000400000 */
[----:B------:R-:W-:Y:S01]  /*7760*/  LEA.HI.X R5, R6, UR5, R179, 0x1, P4 ;  /* 0x0000000506057c11 */ /* 0x000fe2000a0f0cb3 */
[----:B------:R-:W-:Y:S01]  /*7770*/  FMUL R29, R29, R153 ;  /* 0x000000991d1d7220 */ /* 0x000fe20000400000 */
[----:B------:R-:W-:Y:S01]  /*7780*/  F2FP.BF16.F32.PACK_AB R25, RZ, R25 ;  /* 0x00000019ff19723e */ /* 0x000fe200000010ff */
[-C--:B------:R-:W-:Y:S01]  /*7790*/  FMUL R30, R30, R153.reuse ;  /* 0x000000991e1e7220 */ /* 0x080fe20000400000 */
[----:B------:R-:W-:Y:S01]  /*77a0*/  SHF.L.U64.HI R11, R10, 0x4, R11 ;  /* 0x000000040a0b7819 */ /* 0x000fe2000001020b */
[----:B------:R-:W-:Y:S01]  /*77b0*/  @P1 STG.E.U16 desc[UR38][R4.64], R24 ;  /* 0x0000001804001986 */ /* 0x000fe2000c101526 */
[----:B------:R-:W-:Y:S01]  /*77c0*/  ISETP.GT.AND P1, PT, R0, 0x8, PT ;  /* 0x000000080000780c */ /* 0x000fe20003f24270 */
[-C--:B------:R-:W-:Y:S01]  /*77d0*/  FMUL R31, R31, R153.reuse ;  /* 0x000000991f1f7220 */ /* 0x080fe20000400000 */
[C---:B------:R-:W-:Y:S01]  /*77e0*/  ISETP.GT.AND P4, PT, R3.reuse, 0x8, P0 ;  /* 0x000000080300780c */ /* 0x040fe20000784270 */
[----:B------:R-:W-:Y:S01]  /*77f0*/  @P3 STG.E.U16 desc[UR38][R4.64+0x2], R25 ;  /* 0x0000021904003986 */ /* 0x000fe2000c101526 */
[----:B------:R-:W-:Y:S01]  /*7800*/  LEA R6, P3, R10, R4, 0x4 ;  /* 0x000000040a067211 */ /* 0x000fe200078620ff */
[-C--:B------:R-:W-:Y:S01]  /*7810*/  FMUL R32, R32, R153.reuse ;  /* 0x0000009920207220 */ /* 0x080fe20000400000 */
[----:B------:R-:W-:Y:S01]  /*7820*/  ISETP.GT.AND P2, PT, R3, 0x8, P2 ;  /* 0x000000080300780c */ /* 0x000fe20001744270 */
[-C--:B------:R-:W-:Y:S01]  /*7830*/  FMUL R33, R33, R153.reuse ;  /* 0x0000009921217220 */ /* 0x080fe20000400000 */
[----:B------:R-:W-:Y:S01]  /*7840*/  ISETP.GT.AND P0, PT, R0, 0x9, PT ;  /* 0x000000090000780c */ /* 0x000fe20003f04270 */
[----:B------:R-:W-:Y:S01]  /*7850*/  IMAD.X R7, R11, 0x1, R5, P3 ;  /* 0x000000010b077824 */ /* 0x000fe200018e0605 */
[C---:B------:R-:W-:Y:S01]  /*7860*/  ISETP.GT.AND P5, PT, R3.reuse, RZ, P1 ;  /* 0x000000ff0300720c */ /* 0x040fe20000fa4270 */
[-C--:B------:R-:W-:Y:S01]  /*7870*/  FMUL R34, R34, R153.reuse ;  /* 0x0000009922227220 */ /* 0x080fe20000400000 */
[----:B------:R-:W-:Y:S01]  /*7880*/  ISETP.GT.AND P3, PT, R3, RZ, P0 ;  /* 0x000000ff0300720c */ /* 0x000fe20000764270 */
[-C--:B------:R-:W-:Y:S01]  /*7890*/  FMUL R35, R35, R153.reuse ;  /* 0x0000009923237220 */ /* 0x080fe20000400000 */
[----:B------:R-:W-:Y:S01]  /*78a0*/  F2FP.BF16.F32.PACK_AB R26, RZ, R26 ;  /* 0x0000001aff1a723e */ /* 0x000fe200000010ff */
[----:B------:R-:W-:Y:S01]  /*78b0*/  FMUL R36, R36, R153 ;  /* 0x0000009924247220 */ /* 0x000fe20000400000 */
[----:B------:R-:W-:Y:S01]  /*78c0*/  F2FP.BF16.F32.PACK_AB R27, RZ, R27 ;  /* 0x0000001bff1b723e */ /* 0x000fe200000010ff */
[----:B------:R-:W-:Y:S01]  /*78d0*/  FMUL R37, R37, R153 ;  /* 0x0000009925257220 */ /* 0x000fe20000400000 */
[----:B------:R-:W-:Y:S01]  /*78e0*/  F2FP.BF16.F32.PACK_AB R28, RZ, R28 ;  /* 0x0000001cff1c723e */ /* 0x000fe200000010ff */
[----:B------:R-:W-:Y:S01]  /*78f0*/  @P2 STG.E.U16 desc[UR38][R6.64], R26 ;  /* 0x0000001a06002986 */ /* 0x000fe2000c101526 */
[----:B------:R-:W-:Y:S01]  /*7900*/  F2FP.BF16.F32.PACK_AB R29, RZ, R29 ;  /* 0x0000001dff1d723e */ /* 0x000fe200000010ff */
[-C--:B------:R-:W-:Y:S01]  /*7910*/  FMUL R38, R38, R153.reuse ;  /* 0x0000009926267220 */ /* 0x080fe20000400000 */
[----:B------:R-:W-:Y:S01]  /*7920*/  ISETP.GT.AND P2, PT, R3, 0x8, P1 ;  /* 0x000000080300780c */ /* 0x000fe20000f44270 */
[----:B------:R-:W-:Y:S01]  /*7930*/  @P4 STG.E.U16 desc[UR38][R6.64+0x2], R27 ;  /* 0x0000021b06004986 */ /* 0x000fe2000c101526 */
[----:B------:R-:W-:Y:S01]  /*7940*/  ISETP.GT.AND P1, PT, R0, 0x10, PT ;  /* 0x000000100000780c */ /* 0x000fe20003f24270 */
[-C--:B------:R-:W-:Y:S01]  /*7950*/  FMUL R39, R39, R153.reuse ;  /* 0x0000009927277220 */ /* 0x080fe20000400000 */
[----:B------:R-:W-:Y:S01]  /*7960*/  F2FP.BF16.F32.PACK_AB R30, RZ, R30 ;  /* 0x0000001eff1e723e */ /* 0x000fe200000010ff */
[----:B------:R-:W-:Y:S01]  /*7970*/  @P5 STG.E.U16 desc[UR38][R4.64+0x10], R28 ;  /* 0x0000101c04005986 */ /* 0x000fe2000c101526 */
[C---:B------:R-:W-:Y:S01]  /*7980*/  ISETP.GT.AND P4, PT, R3.reuse, RZ, P1 ;  /* 0x000000ff0300720c */ /* 0x040fe20000f84270 */
[----:B------:R-:W-:Y:S01]  /*7990*/  FMUL R40, R40, R153 ;  /* 0x0000009928287220 */ /* 0x000fe20000400000 */
[----:B------:R-:W-:Y:S01]  /*79a0*/  F2FP.BF16.F32.PACK_AB R31, RZ, R31 ;  /* 0x0000001fff1f723e */ /* 0x000fe200000010ff */
[----:B------:R-:W-:Y:S01]  /*79b0*/  @P3 STG.E.U16 desc[UR38][R4.64+0x12], R29 ;  /* 0x0000121d04003986 */ /* 0x000fe2000c101526 */
[----:B------:R-:W-:Y:S01]  /*79c0*/  ISETP.GT.AND P3, PT, R3, 0x8, P0 ;  /* 0x000000080300780c */ /* 0x000fe20000764270 */
[-C--:B------:R-:W-:Y:S01]  /*79d0*/  FMUL R41, R41, R153.reuse ;  /* 0x0000009929297220 */ /* 0x080fe20000400000 */
[----:B------:R-:W-:Y:S01]  /*79e0*/  ISETP.GT.AND P0, PT, R0, 0x11, PT ;  /* 0x000000110000780c */ /* 0x000fe20003f04270 */
[----:B------:R-:W-:Y:S01]  /*79f0*/  @P2 STG.E.U16 desc[UR38][R6.64+0x10], R30 ;  /* 0x0000101e06002986 */ /* 0x000fe2000c101526 */
[----:B------:R-:W-:Y:S01]  /*7a00*/  F2FP.BF16.F32.PACK_AB R32, RZ, R32 ;  /* 0x00000020ff20723e */ /* 0x000fe200000010ff */
[-C--:B------:R-:W-:Y:S01]  /*7a10*/  FMUL R42, R42, R153.reuse ;  /* 0x000000992a2a7220 */ /* 0x080fe20000400000 */
[----:B------:R-:W-:Y:S01]  /*7a20*/  ISETP.GT.AND P5, PT, R3, RZ, P0 ;  /* 0x000000ff0300720c */ /* 0x000fe200007a4270 */
[-C--:B------:R-:W-:Y:S01]  /*7a30*/  FMUL R43, R43, R153.reuse ;  /* 0x000000992b2b7220 */ /* 0x080fe20000400000 */
[----:B------:R-:W-:Y:S01]  /*7a40*/  ISETP.GT.AND P2, PT, R3, 0x8, P1 ;  /* 0x000000080300780c */ /* 0x000fe20000f44270 */
[-C--:B------:R-:W-:Y:S01]  /*7a50*/  FMUL R44, R44, R153.reuse ;  /* 0x000000992c2c7220 */ /* 0x080fe20000400000 */
[----:B------:R-:W-:Y:S01]  /*7a60*/  ISETP.GT.AND P1, PT, R0, 0x18, PT ;  /* 0x000000180000780c */ /* 0x000fe20003f24270 */
[----:B------:R-:W-:Y:S01]  /*7a70*/  FMUL R45, R45, R153 ;  /* 0x000000992d2d7220 */ /* 0x000fe20000400000 */
[----:B------:R-:W-:Y:S01]  /*7a80*/  F2FP.BF16.F32.PACK_AB R33, RZ, R33 ;  /* 0x00000021ff21723e */ /* 0x000fe200000010ff */
[----:B------:R-:W-:Y:S01]  /*7a90*/  @P3 STG.E.U16 desc[UR38][R6.64+0x12], R31 ;  /* 0x0000121f06003986 */ /* 0x000fe2000c101526 */
[C---:B------:R-:W-:Y:S01]  /*7aa0*/  ISETP.GT.AND P3, PT, R3.reuse, 0x8, P0 ;  /* 0x000000080300780c */ /* 0x040fe20000764270 */
[-C--:B------:R-:W-:Y:S01]  /*7ab0*/  FMUL R46, R46, R153.reuse ;  /* 0x000000992e2e7220 */ /* 0x080fe20000400000 */
[----:B------:R-:W-:Y:S01]  /*7ac0*/  ISETP.GT.AND P0, PT, R0, 0x19, PT ;  /* 0x000000190000780c */ /* 0x000fe20003f04270 */
[----:B------:R-:W-:Y:S01]  /*7ad0*/  @P4 STG.E.U16 desc[UR38][R4.64+0x20], R32 ;  /* 0x0000202004004986 */ /* 0x000fe2000c101526 */
[----:B------:R-:W-:Y:S01]  /*7ae0*/  ISETP.GT.AND P4, PT, R3, RZ, P1 ;  /* 0x000000ff0300720c */ /* 0x000fe20000f84270 */
[-C--:B------:R-:W-:Y:S01]  /*7af0*/  FMUL R47, R47, R153.reuse ;  /* 0x000000992f2f7220 */ /* 0x080fe20000400000 */
[----:B------:R-:W-:Y:S01]  /*7b00*/  F2FP.BF16.F32.PACK_AB R34, RZ, R34 ;  /* 0x00000022ff22723e */ /* 0x000fe200000010ff */
[----:B------:R-:W-:Y:S01]  /*7b10*/  @P5 STG.E.U16 desc[UR38][R4.64+0x22], R33 ;  /* 0x0000222104005986 */ /* 0x000fe2000c101526 */
[----:B------:R-:W-:Y:S01]  /*7b20*/  ISETP.GT.AND P5, PT, R3, RZ, P0 ;  /* 0x000000ff0300720c */ /* 0x000fe200007a4270 */
[----:B------:R-:W-:Y:S01]  /*7b30*/  FMUL R48, R48, R153 ;  /* 0x0000009930307220 */ /* 0x000fe20000400000 */
[----:B------:R-:W-:Y:S01]  /*7b40*/  F2FP.BF16.F32.PACK_AB R35, RZ, R35 ;  /* 0x00000023ff23723e */ /* 0x000fe200000010ff */
[----:B------:R-:W-:Y:S01]  /*7b50*/  @P2 STG.E.U16 desc[UR38][R6.64+0x20], R34 ;  /* 0x0000202206002986 */ /* 0x000fe2000c101526 */
[----:B------:R-:W-:Y:S01]  /*7b60*/  F2FP.BF16.F32.PACK_AB R36, RZ, R36 ;  /* 0x00000024ff24723e */ /* 0x000fe200000010ff */
[-C--:B------:R-:W-:Y:S01]  /*7b70*/  FMUL R49, R49, R153.reuse ;  /* 0x0000009931317220 */ /* 0x080fe20000400000 */
[C---:B------:R-:W-:Y:S01]  /*7b80*/  ISETP.GT.AND P2, PT, R3.reuse, 0x8, P1 ;  /* 0x000000080300780c */ /* 0x040fe20000f44270 */
[----:B------:R-:W-:Y:S01]  /*7b90*/  @P3 STG.E.U16 desc[UR38][R6.64+0x22], R35 ;  /* 0x0000222306003986 */ /* 0x000fe2000c101526 */
[----:B------:R-:W-:Y:S01]  /*7ba0*/  ISETP.GT.AND P1, PT, R0, 0x20, PT ;  /* 0x000000200000780c */ /* 0x000fe20003f24270 */
[----:B------:R-:W-:Y:S01]  /*7bb0*/  FMUL R50, R50, R153 ;  /* 0x0000009932327220 */ /* 0x000fe20000400000 */
[----:B------:R-:W-:Y:S01]  /*7bc0*/  F2FP.BF16.F32.PACK_AB R37, RZ, R37 ;  /* 0x00000025ff25723e */ /* 0x000fe200000010ff */
[----:B------:R-:W-:Y:S01]  /*7bd0*/  @P4 STG.E.U16 desc[UR38][R4.64+0x30], R36 ;  /* 0x0000302404004986 */ /* 0x000fe2000c101526 */
[----:B------:R-:W-:Y:S01]  /*7be0*/  ISETP.GT.AND P3, PT, R3, 0x8, P0 ;  /* 0x000000080300780c */ /* 0x000fe20000764270 */
[-C--:B------:R-:W-:Y:S01]  /*7bf0*/  FMUL R51, R51, R153.reuse ;  /* 0x0000009933337220 */ /* 0x080fe20000400000 */
[----:B------:R-:W-:Y:S01]  /*7c00*/  ISETP.GT.AND P0, PT, R0, 0x21, PT ;  /* 0x000000210000780c */ /* 0x000fe20003f04270 */
[----:B------:R-:W-:Y:S01]  /*7c10*/  @P5 STG.E.U16 desc[UR38][R4.64+0x32], R37 ;  /* 0x0000322504005986 */ /* 0x000fe2000c101526 */
[----:B------:R-:W-:Y:S01]  /*7c20*/  ISETP.GT.AND P4, PT, R3, RZ, P1 ;  /* 0x000000ff0300720c */ /* 0x000fe20000f84270 */
[-C--:B------:R-:W-:Y:S01]  /*7c30*/  FMUL R52, R52, R153.reuse ;  /* 0x0000009934347220 */ /* 0x080fe20000400000 */
[----:B------:R-:W-:Y:S01]  /*7c40*/  F2FP.BF16.F32.PACK_AB R38, RZ, R38 ;  /* 0x00000026ff26723e */ /* 0x000fe200000010ff */
[-C--:B------:R-:W-:Y:S01]  /*7c50*/  FMUL R53, R53, R153.reuse ;  /* 0x0000009935357220 */ /* 0x080fe20000400000 */
        /* <DEDUP_REMOVED lines=325> */
[----:B------:R-:W-:Y:S01]  /*90b0*/  FMUL R151, R151, R153 ;  /* 0x0000009997977220 */ /* 0x000fe20000400000 */
[----:B------:R-:W-:Y:S01]  /*90c0*/  ISETP.GT.AND P2, PT, R3, 0x8, P1 ;  /* 0x000000080300780c */ /* 0x000fe20000f44270 */
[----:B------:R-:W-:Y:S01]  /*90d0*/  @P3 STG.E.U16 desc[UR38][R6.64+0x132], R103 ;  /* 0x0001326706003986 */ /* 0x000fe2000c101526 */
[----:B------:R-:W-:-:S02]  /*90e0*/  ISETP.GT.AND P1, PT, R0, 0xa8, PT ;  /* 0x000000a80000780c */ /* 0x000fc40003f24270 */
[----:B------:R-:W-:Y:S01]  /*90f0*/  F2FP.BF16.F32.PACK_AB R105, RZ, R105 ;  /* 0x00000069ff69723e */ /* 0x000fe200000010ff */
[----:B------:R-:W-:Y:S01]  /*9100*/  @P4 STG.E.U16 desc[UR38][R4.64+0x140], R104 ;  /* 0x0001406804004986 */ /* 0x000fe2000c101526 */
[C---:B------:R-:W-:Y:S02]  /*9110*/  ISETP.GT.AND P3, PT, R3.reuse, 0x8, P0 ;  /* 0x000000080300780c */ /* 0x040fe40000764270 */
[----:B------:R-:W-:Y:S01]  /*9120*/  ISETP.GT.AND P0, PT, R0, 0xa9, PT ;  /* 0x000000a90000780c */ /* 0x000fe20003f04270 */
[----:B------:R-:W-:Y:S01]  /*9130*/  @P5 STG.E.U16 desc[UR38][R4.64+0x142], R105 ;  /* 0x0001426904005986 */ /* 0x000fe2000c101526 */
[C---:B------:R-:W-:Y:S02]  /*9140*/  ISETP.GT.AND P4, PT, R3.reuse, RZ, P1 ;  /* 0x000000ff0300720c */ /* 0x040fe40000f84270 */
[----:B------:R-:W-:Y:S02]  /*9150*/  F2FP.BF16.F32.PACK_AB R106, RZ, R106 ;  /* 0x0000006aff6a723e */ /* 0x000fe400000010ff */
[----:B------:R-:W-:-:S02]  /*9160*/  ISETP.GT.AND P5, PT, R3, RZ, P0 ;  /* 0x000000ff0300720c */ /* 0x000fc400007a4270 */
[----:B------:R-:W-:Y:S01]  /*9170*/  F2FP.BF16.F32.PACK_AB R107, RZ, R107 ;  /* 0x0000006bff6b723e */ /* 0x000fe200000010ff */
[----:B------:R-:W-:Y:S01]  /*9180*/  @P2 STG.E.U16 desc[UR38][R6.64+0x140], R106 ;  /* 0x0001406a06002986 */ /* 0x000fe2000c101526 */
[----:B------:R-:W-:Y:S02]  /*9190*/  F2FP.BF16.F32.PACK_AB R108, RZ, R108 ;  /* 0x0000006cff6c723e */ /* 0x000fe400000010ff */
[C---:B------:R-:W-:Y:S01]  /*91a0*/  ISETP.GT.AND P2, PT, R3.reuse, 0x8, P1 ;  /* 0x000000080300780c */ /* 0x040fe20000f44270 */
[----:B------:R-:W-:Y:S01]  /*91b0*/  @P3 STG.E.U16 desc[UR38][R6.64+0x142], R107 ;  /* 0x0001426b06003986 */ /* 0x000fe2000c101526 */
[----:B------:R-:W-:Y:S02]  /*91c0*/  ISETP.GT.AND P1, PT, R0, 0xb0, PT ;  /* 0x000000b00000780c */ /* 0x000fe40003f24270 */
[----:B------:R-:W-:Y:S01]  /*91d0*/  F2FP.BF16.F32.PACK_AB R109, RZ, R109 ;  /* 0x0000006dff6d723e */ /* 0x000fe200000010ff */
[----:B------:R-:W-:Y:S01]  /*91e0*/  @P4 STG.E.U16 desc[UR38][R4.64+0x150], R108 ;  /* 0x0001506c04004986 */ /* 0x000fe2000c101526 */
[----:B------:R-:W-:-:S02]  /*91f0*/  ISETP.GT.AND P3, PT, R3, 0x8, P0 ;  /* 0x000000080300780c */ /* 0x000fc40000764270 */
[----:B------:R-:W-:Y:S01]  /*9200*/  ISETP.GT.AND P0, PT, R0, 0xb1, PT ;  /* 0x000000b10000780c */ /* 0x000fe20003f04270 */
[----:B------:R-:W-:Y:S01]  /*9210*/  @P5 STG.E.U16 desc[UR38][R4.64+0x152], R109 ;  /* 0x0001526d04005986 */ /* 0x000fe2000c101526 */
[C---:B------:R-:W-:Y:S02]  /*9220*/  ISETP.GT.AND P4, PT, R3.reuse, RZ, P1 ;  /* 0x000000ff0300720c */ /* 0x040fe40000f84270 */
[----:B------:R-:W-:Y:S02]  /*9230*/  F2FP.BF16.F32.PACK_AB R110, RZ, R110 ;  /* 0x0000006eff6e723e */ /* 0x000fe400000010ff */
[----:B------:R-:W-:Y:S02]  /*9240*/  ISETP.GT.AND P5, PT, R3, RZ, P0 ;  /* 0x000000ff0300720c */ /* 0x000fe400007a4270 */
[----:B------:R-:W-:Y:S01]  /*9250*/  F2FP.BF16.F32.PACK_AB R111, RZ, R111 ;  /* 0x0000006fff6f723e */ /* 0x000fe200000010ff */
[----:B------:R-:W-:Y:S01]  /*9260*/  @P2 STG.E.U16 desc[UR38][R6.64+0x150], R110 ;  /* 0x0001506e06002986 */ /* 0x000fe2000c101526 */
[----:B------:R-:W-:-:S02]  /*9270*/  F2FP.BF16.F32.PACK_AB R112, RZ, R112 ;  /* 0x00000070ff70723e */ /* 0x000fc400000010ff */
[C---:B------:R-:W-:Y:S01]  /*9280*/  ISETP.GT.AND P2, PT, R3.reuse, 0x8, P1 ;  /* 0x000000080300780c */ /* 0x040fe20000f44270 */
[----:B------:R-:W-:Y:S01]  /*9290*/  @P3 STG.E.U16 desc[UR38][R6.64+0x152], R111 ;  /* 0x0001526f06003986 */ /* 0x000fe2000c101526 */
[C---:B------:R-:W-:Y:S02]  /*92a0*/  ISETP.GT.AND P1, PT, R0.reuse, 0xb8, PT ;  /* 0x000000b80000780c */ /* 0x040fe40003f24270 */
[----:B------:R-:W-:Y:S01]  /*92b0*/  F2FP.BF16.F32.PACK_AB R113, RZ, R113 ;  /* 0x00000071ff71723e */ /* 0x000fe200000010ff */
[----:B------:R-:W-:Y:S01]  /*92c0*/  @P4 STG.E.U16 desc[UR38][R4.64+0x160], R112 ;  /* 0x0001607004004986 */ /* 0x000fe2000c101526 */
[C---:B------:R-:W-:Y:S02]  /*92d0*/  ISETP.GT.AND P3, PT, R3.reuse, 0x8, P0 ;  /* 0x000000080300780c */ /* 0x040fe40000764270 */
[----:B------:R-:W-:Y:S01]  /*92e0*/  ISETP.GT.AND P0, PT, R0, 0xb9, PT ;  /* 0x000000b90000780c */ /* 0x000fe20003f04270 */
[----:B------:R-:W-:Y:S01]  /*92f0*/  @P5 STG.E.U16 desc[UR38][R4.64+0x162], R113 ;  /* 0x0001627104005986 */ /* 0x000fe2000c101526 */
[----:B------:R-:W-:-:S02]  /*9300*/  ISETP.GT.AND P4, PT, R3, RZ, P1 ;  /* 0x000000ff0300720c */ /* 0x000fc40000f84270 */
[----:B------:R-:W-:Y:S02]  /*9310*/  F2FP.BF16.F32.PACK_AB R114, RZ, R114 ;  /* 0x00000072ff72723e */ /* 0x000fe400000010ff */
[C---:B------:R-:W-:Y:S02]  /*9320*/  ISETP.GT.AND P5, PT, R3.reuse, RZ, P0 ;  /* 0x000000ff0300720c */ /* 0x040fe400007a4270 */
[----:B------:R-:W-:Y:S01]  /*9330*/  F2FP.BF16.F32.PACK_AB R115, RZ, R115 ;  /* 0x00000073ff73723e */ /* 0x000fe200000010ff */
[----:B------:R-:W-:Y:S01]  /*9340*/  @P2 STG.E.U16 desc[UR38][R6.64+0x160], R114 ;  /* 0x0001607206002986 */ /* 0x000fe2000c101526 */
[----:B------:R-:W-:Y:S02]  /*9350*/  F2FP.BF16.F32.PACK_AB R116, RZ, R116 ;  /* 0x00000074ff74723e */ /* 0x000fe400000010ff */
        /* <DEDUP_REMOVED lines=65> */
[----:B------:R-:W-:Y:S02]  /*9770*/  ISETP.GT.AND P5, PT, R3, RZ, P0 ;  /* 0x000000ff0300720c */ /* 0x000fe400007a4270 */
[----:B------:R-:W-:Y:S02]  /*9780*/  F2FP.BF16.F32.PACK_AB R134, RZ, R134 ;  /* 0x00000086ff86723e */ /* 0x000fe400000010ff */
[----:B------:R-:W-:Y:S02]  /*9790*/  F2FP.BF16.F32.PACK_AB R135, RZ, R135 ;  /* 0x00000087ff87723e */ /* 0x000fe400000010ff */
[----:B------:R-:W-:Y:S01]  /*97a0*/  F2FP.BF16.F32.PACK_AB R136, RZ, R136 ;  /* 0x00000088ff88723e */ /* 0x000fe200000010ff */
[----:B------:R-:W-:Y:S01]  /*97b0*/  @P2 STG.E.U16 desc[UR38][R6.64+0x1b0], R134 ;  /* 0x0001b08606002986 */ /* 0x000fe2000c101526 */
[----:B------:R-:W-:-:S02]  /*97c0*/  F2FP.BF16.F32.PACK_AB R137, RZ, R137 ;  /* 0x00000089ff89723e */ /* 0x000fc400000010ff */
[C---:B------:R-:W-:Y:S01]  /*97d0*/  ISETP.GT.AND P1, PT, R3.reuse, 0x8, P1 ;  /* 0x000000080300780c */ /* 0x040fe20000f24270 */
[----:B------:R-:W-:Y:S01]  /*97e0*/  @P3 STG.E.U16 desc[UR38][R6.64+0x1b2], R135 ;  /* 0x0001b28706003986 */ /* 0x000fe2000c101526 */
[C---:B------:R-:W-:Y:S02]  /*97f0*/  ISETP.GT.AND P2, PT, R3.reuse, 0x8, P0 ;  /* 0x000000080300780c */ /* 0x040fe40000744270 */
[C---:B------:R-:W-:Y:S01]  /*9800*/  ISETP.GT.AND P0, PT, R0.reuse, 0xe9, PT ;  /* 0x000000e90000780c */ /* 0x040fe20003f04270 */
[----:B------:R-:W-:Y:S01]  /*9810*/  @P4 STG.E.U16 desc[UR38][R4.64+0x1c0], R136 ;  /* 0x0001c08804004986 */ /* 0x000fe2000c101526 */
[----:B------:R-:W-:Y:S02]  /*9820*/  ISETP.GT.AND P4, PT, R0, 0xe8, PT ;  /* 0x000000e80000780c */ /* 0x000fe40003f84270 */
[----:B------:R-:W-:Y:S01]  /*9830*/  F2FP.BF16.F32.PACK_AB R138, RZ, R138 ;  /* 0x0000008aff8a723e */ /* 0x000fe200000010ff */
[----:B------:R-:W-:Y:S01]  /*9840*/  @P5 STG.E.U16 desc[UR38][R4.64+0x1c2], R137 ;  /* 0x0001c28904005986 */ /* 0x000fe2000c101526 */
[----:B------:R-:W-:-:S02]  /*9850*/  ISETP.GT.AND P5, PT, R3, RZ, P4 ;  /* 0x000000ff0300720c */ /* 0x000fc400027a4270 */
[----:B------:R-:W-:Y:S01]  /*9860*/  F2FP.BF16.F32.PACK_AB R139, RZ, R139 ;  /* 0x0000008bff8b723e */ /* 0x000fe200000010ff */
[----:B------:R-:W-:Y:S01]  /*9870*/  @P1 STG.E.U16 desc[UR38][R6.64+0x1c0], R138 ;  /* 0x0001c08a06001986 */ /* 0x000fe2000c101526 */
[----:B------:R-:W-:Y:S02]  /*9880*/  F2FP.BF16.F32.PACK_AB R140, RZ, R140 ;  /* 0x0000008cff8c723e */ /* 0x000fe400000010ff */
[C---:B------:R-:W-:Y:S01]  /*9890*/  ISETP.GT.AND P3, PT, R3.reuse, RZ, P0 ;  /* 0x000000ff0300720c */ /* 0x040fe20000764270 */
[----:B------:R-:W-:Y:S01]  /*98a0*/  @P2 STG.E.U16 desc[UR38][R6.64+0x1c2], R139 ;  /* 0x0001c28b06002986 */ /* 0x000fe2000c101526 */
[C---:B------:R-:W-:Y:S02]  /*98b0*/  ISETP.GT.AND P4, PT, R3.reuse, 0x8, P4 ;  /* 0x000000080300780c */ /* 0x040fe40002784270 */
[----:B------:R-:W-:Y:S02]  /*98c0*/  F2FP.BF16.F32.PACK_AB R141, RZ, R141 ;  /* 0x0000008dff8d723e */ /* 0x000fe400000010ff */
[----:B------:R-:W-:Y:S01]  /*98d0*/  F2FP.BF16.F32.PACK_AB R142, RZ, R142 ;  /* 0x0000008eff8e723e */ /* 0x000fe200000010ff */
[----:B------:R-:W-:Y:S01]  /*98e0*/  @P5 STG.E.U16 desc[UR38][R4.64+0x1d0], R140 ;  /* 0x0001d08c04005986 */ /* 0x000fe2000c101526 */
[----:B------:R-:W-:-:S02]  /*98f0*/  ISETP.GT.AND P5, PT, R3, 0x8, P0 ;  /* 0x000000080300780c */ /* 0x000fc400007a4270 */
[----:B------:R-:W-:Y:S02]  /*9900*/  F2FP.BF16.F32.PACK_AB R143, RZ, R143 ;  /* 0x0000008fff8f723e */ /* 0x000fe400000010ff */
[C---:B------:R-:W-:Y:S01]  /*9910*/  ISETP.GT.AND P0, PT, R0.reuse, 0xf1, PT ;  /* 0x000000f10000780c */ /* 0x040fe20003f04270 */
[----:B------:R-:W-:Y:S01]  /*9920*/  @P3 STG.E.U16 desc[UR38][R4.64+0x1d2], R141 ;  /* 0x0001d28d04003986 */ /* 0x000fe2000c101526 */
[----:B------:R-:W-:Y:S02]  /*9930*/  ISETP.GT.AND P3, PT, R0, 0xf0, PT ;  /* 0x000000f00000780c */ /* 0x000fe40003f64270 */
[----:B------:R-:W-:Y:S01]  /*9940*/  F2FP.BF16.F32.PACK_AB R144, RZ, R144 ;  /* 0x00000090ff90723e */ /* 0x000fe200000010ff */
[----:B------:R-:W-:Y:S01]  /*9950*/  @P4 STG.E.U16 desc[UR38][R6.64+0x1d0], R142 ;  /* 0x0001d08e06004986 */ /* 0x000fe2000c101526 */
[C---:B------:R-:W-:Y:S02]  /*9960*/  ISETP.GT.AND P4, PT, R3.reuse, RZ, P3 ;  /* 0x000000ff0300720c */ /* 0x040fe40001f84270 */
[C---:B------:R-:W-:Y:S01]  /*9970*/  ISETP.GT.AND P3, PT, R3.reuse, 0x8, P3 ;  /* 0x000000080300780c */ /* 0x040fe20001f64270 */
[----:B------:R-:W-:Y:S01]  /*9980*/  @P5 STG.E.U16 desc[UR38][R6.64+0x1d2], R143 ;  /* 0x0001d28f06005986 */ /* 0x000fe2000c101526 */
[----:B------:R-:W-:-:S02]  /*9990*/  ISETP.GT.AND P5, PT, R3, RZ, P0 ;  /* 0x000000ff0300720c */ /* 0x000fc400007a4270 */
[----:B------:R-:W-:Y:S02]  /*99a0*/  F2FP.BF16.F32.PACK_AB R145, RZ, R145 ;  /* 0x00000091ff91723e */ /* 0x000fe400000010ff */
[C---:B------:R-:W-:Y:S02]  /*99b0*/  ISETP.GT.AND P0, PT, R3.reuse, 0x8, P0 ;  /* 0x000000080300780c */ /* 0x040fe40000704270 */
[C---:B------:R-:W-:Y:S02]  /*99c0*/  ISETP.GT.AND P1, PT, R0.reuse, 0xf9, PT ;  /* 0x000000f90000780c */ /* 0x040fe40003f24270 */
[----:B------:R-:W-:Y:S01]  /*99d0*/  ISETP.GT.AND P2, PT, R0, 0xf8, PT ;  /* 0x000000f80000780c */ /* 0x000fe20003f44270 */
[----:B------:R-:W-:Y:S01]  /*99e0*/  @P4 STG.E.U16 desc[UR38][R4.64+0x1e0], R144 ;  /* 0x0001e09004004986 */ /* 0x000fe2000c101526 */
[C---:B------:R-:W-:Y:S01]  /*99f0*/  ISETP.GT.AND P4, PT, R3.reuse, RZ, P1 ;  /* 0x000000ff0300720c */ /* 0x040fe20000f84270 */
[----:B------:R-:W-:Y:S01]  /*9a00*/  @P3 IMAD.MOV.U32 R2, RZ, RZ, R6 ;  /* 0x000000ffff023224 */ /* 0x000fe200078e0006 */
[C---:B------:R-:W-:Y:S01]  /*9a10*/  ISETP.GT.AND P1, PT, R3.reuse, 0x8, P1 ;  /* 0x000000080300780c */ /* 0x040fe20000f24270 */
[----:B------:R-:W-:Y:S01]  /*9a20*/  @P5 STG.E.U16 desc[UR38][R4.64+0x1e2], R145 ;  /* 0x0001e29104005986 */ /* 0x000fe2000c101526 */
[----:B------:R-:W-:-:S02]  /*9a30*/  ISETP.GT.AND P5, PT, R3, RZ, P2 ;  /* 0x000000ff0300720c */ /* 0x000fc400017a4270 */
[----:B------:R-:W-:Y:S01]  /*9a40*/  ISETP.GT.AND P2, PT, R3, 0x8, P2 ;  /* 0x000000080300780c */ /* 0x000fe20001744270 */
[----:B------:R-:W-:Y:S01]  /*9a50*/  @P3 IMAD.MOV.U32 R3, RZ, RZ, R7 ;  /* 0x000000ffff033224 */ /* 0x000fe200078e0007 */
[----:B------:R-:W-:Y:S02]  /*9a60*/  F2FP.BF16.F32.PACK_AB R146, RZ, R146 ;  /* 0x00000092ff92723e */ /* 0x000fe400000010ff */
[----:B------:R-:W-:Y:S02]  /*9a70*/  F2FP.BF16.F32.PACK_AB R147, RZ, R147 ;  /* 0x00000093ff93723e */ /* 0x000fe400000010ff */
[----:B------:R-:W-:Y:S01]  /*9a80*/  F2FP.BF16.F32.PACK_AB R148, RZ, R148 ;  /* 0x00000094ff94723e */ /* 0x000fe200000010ff */
[----:B------:R0:W-:Y:S01]  /*9a90*/  @P3 STG.E.U16 desc[UR38][R2.64+0x1e0], R146 ;  /* 0x0001e09202003986 */ /* 0x0001e2000c101526 */
[----:B------:R-:W-:Y:S02]  /*9aa0*/  F2FP.BF16.F32.PACK_AB R149, RZ, R149 ;  /* 0x00000095ff95723e */ /* 0x000fe400000010ff */
[----:B------:R-:W-:-:S02]  /*9ab0*/  F2FP.BF16.F32.PACK_AB R150, RZ, R150 ;  /* 0x00000096ff96723e */ /* 0x000fc400000010ff */
[----:B------:R-:W-:Y:S01]  /*9ac0*/  F2FP.BF16.F32.PACK_AB R151, RZ, R151 ;  /* 0x00000097ff97723e */ /* 0x000fe200000010ff */
[----:B0-----:R-:W-:Y:S02]  /*9ad0*/  @P0 IMAD.MOV.U32 R2, RZ, RZ, R6 ;  /* 0x000000ffff020224 */ /* 0x001fe400078e0006 */
[----:B------:R-:W-:-:S05]  /*9ae0*/  @P0 IMAD.MOV.U32 R3, RZ, RZ, R7 ;  /* 0x000000ffff030224 */ /* 0x000fca00078e0007 */
[----:B------:R0:W-:Y:S02]  /*9af0*/  @P0 STG.E.U16 desc[UR38][R2.64+0x1e2], R147 ;  /* 0x0001e29302000986 */ /* 0x0001e4000c101526 */
[----:B0-----:R-:W-:Y:S02]  /*9b00*/  @P5 IMAD.MOV.U32 R2, RZ, RZ, R4 ;  /* 0x000000ffff025224 */ /* 0x001fe400078e0004 */
[----:B------:R-:W-:-:S05]  /*9b10*/  @P5 IMAD.MOV.U32 R3, RZ, RZ, R5 ;  /* 0x000000ffff035224 */ /* 0x000fca00078e0005 */
[----:B------:R0:W-:Y:S04]  /*9b20*/  @P5 STG.E.U16 desc[UR38][R2.64+0x1f0], R148 ;  /* 0x0001f09402005986 */ /* 0x0001e8000c101526 */
[----:B------:R1:W-:Y:S01]  /*9b30*/  @P4 STG.E.U16 desc[UR38][R4.64+0x1f2], R149 ;  /* 0x0001f29504004986 */ /* 0x0003e2000c101526 */
[----:B0-----:R-:W-:Y:S02]  /*9b40*/  @P2 IMAD.MOV.U32 R2, RZ, RZ, R6 ;  /* 0x000000ffff022224 */ /* 0x001fe400078e0006 */
[----:B------:R-:W-:-:S05]  /*9b50*/  @P2 IMAD.MOV.U32 R3, RZ, RZ, R7 ;  /* 0x000000ffff032224 */ /* 0x000fca00078e0007 */
[----:B------:R1:W-:Y:S04]  /*9b60*/  @P2 STG.E.U16 desc[UR38][R2.64+0x1f0], R150 ;  /* 0x0001f09602002986 */ /* 0x0003e8000c101526 */
[----:B------:R1:W-:Y:S02]  /*9b70*/  @P1 STG.E.U16 desc[UR38][R6.64+0x1f2], R151 ;  /* 0x0001f29706001986 */ /* 0x0003e4000c101526 */
.L_x_287:
[----:B------:R-:W-:Y:S05]  /*9b80*/  BSYNC B0 ;  /* 0x0000000000007941 */ /* 0x000fea0003800000 */
.L_x_33:
[----:B01----:R-:W2:Y:S01]  /*9b90*/  LDL.64 R2, [R1] ;  /* 0x0000000001027983 */ /* 0x003ea20000100a00 */
[----:B------:R-:W-:Y:S01]  /*9ba0*/  ULDC.64 UR4, c[0x0][0x650] ;  /* 0x0001940000047ab9 */ /* 0x000fe20000000a00 */
[----:B------:R0:W-:Y:S01]  /*9bb0*/  SYNCS.ARRIVE.TRANS64.A1T0 RZ, [R160+UR45], RZ ;  /* 0x000000ffa0ff79a7 */ /* 0x0001e2000810002d */
[----:B------:R-:W-:Y:S01]  /*9bc0*/  PRMT R0, RZ, 0x7610, R0 ;  /* 0x00007610ff007816 */ /* 0x000fe20000000000 */
[----:B------:R-:W-:Y:S02]  /*9bd0*/  IMAD.MOV.U32 R19, RZ, RZ, -0x1 ;  /* 0xffffffffff137424 */ /* 0x000fe400078e00ff */
[----:B-----5:R-:W-:Y:S01]  /*9be0*/  IMAD.MOV.U32 R22, RZ, RZ, -0x1 ;  /* 0xffffffffff167424 */ /* 0x020fe200078e00ff */
[----:B--2---:R-:W-:-:S04]  /*9bf0*/  LEA R18, P0, R2, R18, 0x1 ;  /* 0x0000001202127211 */ /* 0x004fc800078008ff */
[----:B------:R-:W-:Y:S01]  /*9c00*/  LEA.HI.X R17, R2, R17, R23, 0x1, P0 ;  /* 0x0000001102117211 */ /* 0x000fe200000f0c17 */
[----:B------:R-:W-:Y:S01]  /*9c10*/  IMAD.MOV.U32 R2, RZ, RZ, -0x1 ;  /* 0xffffffffff027424 */ /* 0x000fe200078e00ff */
[----:B------:R-:W-:-:S04]  /*9c20*/  ISETP.GE.U32.AND P0, PT, R18, UR4, PT ;  /* 0x0000000412007c0c */ /* 0x000fc8000bf06070 */
[----:B------:R-:W-:-:S13]  /*9c30*/  ISETP.GE.U32.AND.EX P0, PT, R17, UR5, PT, P0 ;  /* 0x0000000511007c0c */ /* 0x000fda000bf06100 */
[----:B0-----:R-:W-:Y:S05]  /*9c40*/  @P0 BRA `(.L_x_288) ;  /* 0x0000000400700947 */ /* 0x001fea0003800000 */
[----:B------:R-:W0:Y:S01]  /*9c50*/  S2R R10, SR_CTAID.X ;  /* 0x00000000000a7919 */ /* 0x000e220000002500 */
[----:B---34-:R-:W1:Y:S01]  /*9c60*/  LDC.64 R8, c[0x0][0x628] ;  /* 0x00018a00ff087b82 */ /* 0x018e620000000a00 */
[----:B------:R-:W-:Y:S01]  /*9c70*/  ULDC UR4, c[0x0][0x150] ;  /* 0x0000540000047ab9 */ /* 0x000fe20000000800 */
[----:B------:R-:W-:Y:S01]  /*9c80*/  IMAD.MOV.U32 R6, RZ, RZ, R18 ;  /* 0x000000ffff067224 */ /* 0x000fe200078e0012 */
[----:B------:R-:W2:Y:S01]  /*9c90*/  S2R R20, SR_CTAID.Y ;  /* 0x0000000000147919 */ /* 0x000ea20000002600 */
[----:B------:R-:W-:-:S04]  /*9ca0*/  IMAD.MOV.U32 R7, RZ, RZ, R17 ;  /* 0x000000ffff077224 */ /* 0x000fc800078e0011 */
[----:B------:R-:W3:Y:S08]  /*9cb0*/  LDC R15, c[0x0][0x144] ;  /* 0x00005100ff0f7b82 */ /* 0x000ef00000000800 */
[----:B------:R-:W4:Y:S08]  /*9cc0*/  LDC R0, c[0x0][0x630] ;  /* 0x00018c00ff007b82 */ /* 0x000f300000000800 */
[----:B------:R-:W2:Y:S01]  /*9cd0*/  LDC.64 R12, c[0x0][0x620] ;  /* 0x00018800ff0c7b82 */ /* 0x000ea20000000a00 */
[----:B-1----:R-:W-:-:S04]  /*9ce0*/  ISETP.NE.U32.AND P0, PT, R8, RZ, PT ;  /* 0x000000ff0800720c */ /* 0x002fc80003f05070 */
[----:B------:R-:W-:Y:S02]  /*9cf0*/  ISETP.NE.AND.EX P0, PT, R9, RZ, PT, P0 ;  /* 0x000000ff0900720c */ /* 0x000fe40003f05300 */
[----:B0-----:R-:W-:-:S05]  /*9d00*/  I2FP.F32.U32 R2, R10 ;  /* 0x0000000a00027245 */ /* 0x001fca0000201000 */
[----:B------:R-:W-:-:S04]  /*9d10*/  FMUL R2, R2, UR4 ;  /* 0x0000000402027c20 */ /* 0x000fc80008400000 */
[----:B------:R0:W1:Y:S02]  /*9d20*/  F2I.U32.TRUNC.NTZ R14, R2 ;  /* 0x00000002000e7305 */ /* 0x000064000020f000 */
[----:B---34-:R-:W-:Y:S05]  /*9d30*/  @!P0 BRA `(.L_x_289) ;  /* 0x0000000000288947 */ /* 0x018fea0003800000 */
[----:B------:R-:W3:Y:S02]  /*9d40*/  LDC R3, c[0x0][0x634] ;  /* 0x00018d00ff037b82 */ /* 0x000ee40000000800 */
[----:B---3--:R-:W-:-:S05]  /*9d50*/  IADD3 R7, P0, R18, R3, RZ ;  /* 0x0000000312077210 */ /* 0x008fca0007f1e0ff */
[----:B------:R-:W-:-:S04]  /*9d60*/  IMAD.X R11, RZ, RZ, R17, P0 ;  /* 0x000000ffff0b7224 */ /* 0x000fc800000e0611 */
[----:B0-----:R-:W-:-:S04]  /*9d70*/  IMAD.WIDE.U32 R2, R11, R8, RZ ;  /* 0x000000080b027225 */ /* 0x001fc800078e00ff */
[----:B------:R-:W-:-:S04]  /*9d80*/  IMAD.WIDE.U32 R4, P0, R7, R9, R2 ;  /* 0x0000000907047225 */ /* 0x000fc80007800002 */
[----:B------:R-:W-:-:S04]  /*9d90*/  IMAD.WIDE.U32 R2, R7, R8, RZ ;  /* 0x0000000807027225 */ /* 0x000fc800078e00ff */
[----:B------:R-:W-:Y:S01]  /*9da0*/  IMAD.X R7, RZ, RZ, RZ, P0 ;  /* 0x000000ffff077224 */ /* 0x000fe200000e06ff */
[----:B------:R-:W-:Y:S01]  /*9db0*/  IADD3 RZ, P0, R3, R4, RZ ;  /* 0x0000000403ff7210 */ /* 0x000fe20007f1e0ff */
[----:B------:R-:W-:-:S04]  /*9dc0*/  IMAD.MOV.U32 R6, RZ, RZ, R5 ;  /* 0x000000ffff067224 */ /* 0x000fc800078e0005 */
[----:B------:R-:W-:-:S08]  /*9dd0*/  IMAD.WIDE.U32.X R6, R11, R9, R6, P0 ;  /* 0x000000090b067225 */ /* 0x000fd000000e0406 */
.L_x_289:
[----:B------:R-:W3:Y:S01]  /*9de0*/  LDC.64 R26, c[0x0][0x640] ;  /* 0x00019000ff1a7b82 */ /* 0x000ee20000000a00 */
[-C--:B------:R-:W-:Y:S01]  /*9df0*/  SHF.R.U64 R11, R6, R0.reuse, R7 ;  /* 0x00000000060b7219 */ /* 0x080fe20000001207 */
[----:B------:R-:W-:Y:S01]  /*9e00*/  IMAD.MOV.U32 R19, RZ, RZ, R17 ;  /* 0x000000ffff137224 */ /* 0x000fe200078e0011 */
[----:B------:R-:W-:Y:S01]  /*9e10*/  SHF.R.U32.HI R0, RZ, R0, R7 ;  /* 0x00000000ff007219 */ /* 0x000fe20000011607 */
[----:B-1----:R-:W-:Y:S01]  /*9e20*/  IMAD.MOV R14, RZ, RZ, -R14 ;  /* 0x000000ffff0e7224 */ /* 0x002fe200078e0a0e */
[----:B------:R-:W-:Y:S01]  /*9e30*/  IADD3 R5, P0, RZ, -R11, RZ ;  /* 0x8000000bff057210 */ /* 0x000fe20007f1e0ff */
[----:B------:R-:W-:Y:S01]  /*9e40*/  ULDC UR4, c[0x0][0x154] ;  /* 0x0000550000047ab9 */ /* 0x000fe20000000800 */
[----:B------:R-:W-:Y:S01]  /*9e50*/  IMAD.MOV.U32 R7, RZ, RZ, 0x1 ;  /* 0x00000001ff077424 */ /* 0x000fe200078e00ff */
[----:B------:R-:W1:Y:S01]  /*9e60*/  LDC R4, c[0x0][0x618] ;  /* 0x00018600ff047b82 */ /* 0x000e620000000800 */
[----:B------:R-:W-:Y:S02]  /*9e70*/  IMAD R22, R15, R14, R10 ;  /* 0x0000000e0f167224 */ /* 0x000fe400078e020a */
[----:B------:R-:W-:-:S04]  /*9e80*/  IMAD.X R3, RZ, RZ, ~R0, P0 ;  /* 0x000000ffff037224 */ /* 0x000fc800000e0e00 */
[-C--:B--2---:R-:W-:Y:S01]  /*9e90*/  IMAD R0, R3, R12.reuse, RZ ;  /* 0x0000000c03007224 */ /* 0x084fe200078e02ff */
[----:B------:R-:W2:Y:S01]  /*9ea0*/  LDC R6, c[0x0][0x608] ;  /* 0x00018200ff067b82 */ /* 0x000ea20000000800 */
[----:B0-----:R-:W-:-:S04]  /*9eb0*/  IMAD.WIDE.U32 R2, R5, R12, R18 ;  /* 0x0000000c05027225 */ /* 0x001fc800078e0012 */
[----:B------:R-:W-:Y:S01]  /*9ec0*/  IMAD R5, R5, R13, R0 ;  /* 0x0000000d05057224 */ /* 0x000fe200078e0200 */
[----:B------:R-:W-:Y:S02]  /*9ed0*/  I2FP.F32.U32 R0, R20 ;  /* 0x0000001400007245 */ /* 0x000fe40000201000 */
[----:B------:R-:W0:Y:S01]  /*9ee0*/  LDC R24, c[0x0][0x658] ;  /* 0x00019600ff187b82 */ /* 0x000e220000000800 */
[----:B------:R-:W-:Y:S01]  /*9ef0*/  IMAD.IADD R3, R3, 0x1, R5 ;  /* 0x0000000103037824 */ /* 0x000fe200078e0205 */
[----:B---3--:R-:W-:Y:S01]  /*9f00*/  ISETP.NE.U32.AND P0, PT, R26, RZ, PT ;  /* 0x000000ff1a00720c */ /* 0x008fe20003f05070 */
[----:B------:R-:W-:Y:S01]  /*9f10*/  FMUL R0, R0, UR4 ;  /* 0x0000000400007c20 */ /* 0x000fe20008400000 */
[----:B------:R-:W-:Y:S02]  /*9f20*/  IMAD.MOV.U32 R5, RZ, RZ, -0x1 ;  /* 0xffffffffff057424 */ /* 0x000fe400078e00ff */
[----:B------:R-:W-:Y:S01]  /*9f30*/  ISETP.NE.AND.EX P0, PT, R27, RZ, PT, P0 ;  /* 0x000000ff1b00720c */ /* 0x000fe20003f05300 */
[----:B------:R3:W4:Y:S01]  /*9f40*/  F2I.U32.TRUNC.NTZ R12, R0 ;  /* 0x00000000000c7305 */ /* 0x000722000020f000 */
[----:B------:R-:W3:Y:S01]  /*9f50*/  LDC R15, c[0x0][0x148] ;  /* 0x00005200ff0f7b82 */ /* 0x000ee20000000800 */
[----:B-1----:R-:W-:-:S02]  /*9f60*/  SHF.R.U64 R10, R2, R4, R3 ;  /* 0x00000004020a7219 */ /* 0x002fc40000001203 */
[----:B------:R-:W-:-:S05]  /*9f70*/  SHF.R.U32.HI R3, RZ, R4, R3 ;  /* 0x00000004ff037219 */ /* 0x000fca0000011603 */
[----:B------:R-:W1:Y:S01]  /*9f80*/  LDC R14, c[0x0][0x600] ;  /* 0x00018000ff0e7b82 */ /* 0x000e620000000800 */
[-CC-:B--2---:R-:W-:Y:S02]  /*9f90*/  SHF.R.U64 R8, R10, R6.reuse, R3.reuse ;  /* 0x000000060a087219 */ /* 0x184fe40000001203 */
[----:B------:R-:W-:-:S05]  /*9fa0*/  SHF.R.U32.HI R3, RZ, R6, R3 ;  /* 0x00000006ff037219 */ /* 0x000fca0000011603 */
[----:B------:R-:W2:Y:S01]  /*9fb0*/  LDC R21, c[0x0][0x648] ;  /* 0x00019200ff157b82 */ /* 0x000ea20000000800 */
[-CC-:B0-----:R-:W-:Y:S02]  /*9fc0*/  SHF.R.U64 R13, R8, R24.reuse, R3.reuse ;  /* 0x00000018080d7219 */ /* 0x181fe40000001203 */
[-C--:B------:R-:W-:Y:S02]  /*9fd0*/  SHF.L.U32 R5, R5, R24.reuse, RZ ;  /* 0x0000001805057219 */ /* 0x080fe400000006ff */
[-C--:B------:R-:W-:Y:S01]  /*9fe0*/  SHF.R.U32.HI R3, RZ, R24.reuse, R3 ;  /* 0x00000018ff037219 */ /* 0x080fe20000011603 */
[----:B------:R-:W-:Y:S01]  /*9ff0*/  IMAD.MOV.U32 R2, RZ, RZ, R13 ;  /* 0x000000ffff027224 */ /* 0x000fe200078e000d */
[----:B------:R-:W-:Y:S01]  /*a000*/  SHF.L.U32 R24, R7, R24, RZ ;  /* 0x0000001807187219 */ /* 0x000fe200000006ff */
[----:B------:R-:W0:Y:S01]  /*a010*/  LDC R25, c[0x0][0x638] ;  /* 0x00018e00ff197b82 */ /* 0x000e220000000800 */
[----:B------:R-:W-:-:S07]  /*a020*/  LOP3.LUT R19, RZ, R5, RZ, 0x33, !PT ;  /* 0x00000005ff137212 */ /* 0x000fce00078e33ff */
[----:B------:R-:W0:Y:S01]  /*a030*/  LDC R28, c[0x0][0x610] ;  /* 0x00018400ff1c7b82 */ /* 0x000e220000000800 */
[----:B----4-:R-:W-:Y:S05]  /*a040*/  @!P0 BRA `(.L_x_290) ;  /* 0x0000000000288947 */ /* 0x010fea0003800000 */
[----:B---3--:R-:W3:Y:S02]  /*a050*/  LDC R0, c[0x0][0x64c] ;  /* 0x00019300ff007b82 */ /* 0x008ee40000000800 */
[----:B---3--:R-:W-:-:S05]  /*a060*/  IADD3 R7, P0, R13, R0, RZ ;  /* 0x000000000d077210 */ /* 0x008fca0007f1e0ff */
        /* <DEDUP_REMOVED lines=8> */
.L_x_290:
[----:B------:R-:W4:Y:S01]  /*a0f0*/  LDC R4, c[0x0][0x65c] ;  /* 0x00019700ff047b82 */ /* 0x000f220000000800 */
[----:B--23--:R-:W-:Y:S01]  /*a100*/  SHF.R.U64 R0, R2, R21, R3 ;  /* 0x0000001502007219 */ /* 0x00cfe20000001203 */
[----:B-1----:R-:W-:Y:S01]  /*a110*/  VIADD R3, R14, 0xffffffff ;  /* 0xffffffff0e037836 */ /* 0x002fe20000000000 */
[----:B------:R-:W-:Y:S01]  /*a120*/  LOP3.LUT R19, R8, R19, RZ, 0xc0, !PT ;  /* 0x0000001308137212 */ /* 0x000fe200078ec0ff */
[----:B------:R-:W-:Y:S02]  /*a130*/  IMAD.MOV R12, RZ, RZ, -R12 ;  /* 0x000000ffff0c7224 */ /* 0x000fe400078e0a0c */
[----:B------:R-:W-:Y:S01]  /*a140*/  IMAD.MOV R2, RZ, RZ, -R0 ;  /* 0x000000ffff027224 */ /* 0x000fe200078e0a00 */
[----:B------:R-:W-:Y:S01]  /*a150*/  LOP3.LUT R3, R10, R3, RZ, 0xc0, !PT ;  /* 0x000000030a037212 */ /* 0x000fe200078ec0ff */
[----:B------:R-:W-:Y:S02]  /*a160*/  IMAD R19, R24, R0, R19 ;  /* 0x0000000018137224 */ /* 0x000fe400078e0213 */
[----:B0-----:R-:W-:-:S04]  /*a170*/  IMAD R0, R2, R25, R13 ;  /* 0x0000001902007224 */ /* 0x001fc800078e020d */
[----:B------:R-:W-:Y:S01]  /*a180*/  IMAD R2, R0, R14, R3 ;  /* 0x0000000e00027224 */ /* 0x000fe200078e0203 */
[----:B----4-:R-:W-:Y:S01]  /*a190*/  ISETP.NE.AND P0, PT, R4, 0x1, PT ;  /* 0x000000010400780c */ /* 0x010fe20003f05270 */
[----:B------:R-:W-:-:S05]  /*a1a0*/  IMAD.MOV.U32 R4, RZ, RZ, 0x1 ;  /* 0x00000001ff047424 */ /* 0x000fca00078e00ff */
[----:B------:R-:W-:-:S07]  /*a1b0*/  PRMT R0, R4, 0x7610, R0 ;  /* 0x0000761004007816 */ /* 0x000fce0000000000 */
[----:B------:R-:W-:-:S04]  /*a1c0*/  @P0 IMAD R22, R15, R12, R20 ;  /* 0x0000000c0f160224 */ /* 0x000fc800078e0214 */
[----:B------:R-:W-:-:S05]  /*a1d0*/  IMAD R19, R19, R28, R22 ;  /* 0x0000001c13137224 */ /* 0x000fca00078e0216 */
[----:B------:R-:W-:Y:S02]  /*a1e0*/  SEL R22, R2, R19, !P0 ;  /* 0x0000001302167207 */ /* 0x000fe40004000000 */
[----:B------:R-:W-:Y:S01]  /*a1f0*/  SEL R19, R19, R2, !P0 ;  /* 0x0000000213137207 */ /* 0x000fe20004000000 */
[----:B------:R-:W-:-:S07]  /*a200*/  IMAD.MOV.U32 R2, RZ, RZ, R11 ;  /* 0x000000ffff027224 */ /* 0x000fce00078e000b */
.L_x_288:
[----:B------:R-:W-:Y:S02]  /*a210*/  LOP3.LUT P0, RZ, R0, 0xff, RZ, 0xc0, !PT ;  /* 0x000000ff00ff7812 */ /* 0x000fe4000780c0ff */
[----:B------:R-:W-:-:S11]  /*a220*/  LOP3.LUT R173, R173, 0x1, RZ, 0x3c, !PT ;  /* 0x00000001adad7812 */ /* 0x000fd600078e3cff */
[----:B------:R-:W-:Y:S05]  /*a230*/  @P0 BRA `(.L_x_291) ;  /* 0xffffff7000c00947 */ /* 0x000fea000383ffff */
[----:B------:R-:W-:Y:S05]  /*a240*/  EXIT ;  /* 0x000000000000794d */ /* 0x000fea0003800000 */
.L_x_14:
[----:B------:R-:W-:-:S08]  /*a250*/  ISETP.NE.AND P0, PT, R0, RZ, PT ;  /* 0x000000ff0000720c */ /* 0x000fd00003f05270 */
[----:B0-----:R-:W0:-:S00]  /*a260*/  USETMAXREG.DEALLOC.CTAPOOL 0x28 ;  /* 0x00000028000079c8 */ /* 0x001e0000080e0500 */
[----:B------:R-:W-:Y:S05]  /*a270*/  @P0 EXIT ;  /* 0x000000000000094d */ /* 0x000fea0003800000 */
[----:B0-----:R-:W-:Y:S01]  /*a280*/  LOP3.LUT P0, RZ, R8, 0xff, RZ, 0xc0, !PT ;  /* 0x000000ff08ff7812 */ /* 0x001fe2000780c0ff */
[----:B------:R-:W-:Y:S02]  /*a290*/  IMAD.MOV.U32 R0, RZ, RZ, 0x1 ;  /* 0x00000001ff007424 */ /* 0x000fe400078e00ff */
[----:B------:R-:W-:-:S10]  /*a2a0*/  IMAD.MOV.U32 R7, RZ, RZ, RZ ;  /* 0x000000ffff077224 */ /* 0x000fd400078e00ff */
[----:B------:R-:W-:Y:S05]  /*a2b0*/  @!P0 BRA `(.L_x_292) ;  /* 0x0000000c00748947 */ /* 0x000fea0003800000 */
[----:B------:R-:W-:Y:S01]  /*a2c0*/  LOP3.LUT P0, RZ, R4, 0x1f, RZ, 0xc0, !PT ;  /* 0x0000001f04ff7812 */ /* 0x000fe2000780c0ff */
[----:B------:R-:W-:Y:S01]  /*a2d0*/  ULDC UR5, c[0x0][0x658] ;  /* 0x0001960000057ab9 */ /* 0x000fe20000000800 */
[----:B------:R-:W-:Y:S01]  /*a2e0*/  UMOV UR6, 0xffffffff ;  /* 0xffffffff00067882 */ /* 0x000fe20000000000 */
[----:B------:R-:W-:Y:S01]  /*a2f0*/  BSSY B0, `(.L_x_292) ;  /* 0x00000d9000007945 */ /* 0x000fe20003800000 */
[----:B------:R-:W-:Y:S01]  /*a300*/  USHF.L.U32 UR6, UR6, UR5, URZ ;  /* 0x0000000506067299 */ /* 0x000fe2000800063f */
[C---:B------:R-:W-:Y:S01]  /*a310*/  ISETP.NE.AND P2, PT, R3.reuse, RZ, PT ;  /* 0x000000ff0300720c */ /* 0x040fe20003f45270 */
[----:B------:R-:W-:Y:S01]  /*a320*/  IMAD.MOV.U32 R8, RZ, RZ, 0x1 ;  /* 0x00000001ff087424 */ /* 0x000fe200078e00ff */
[----:B------:R-:W-:Y:S01]  /*a330*/  ISETP.NE.OR P0, PT, R3, RZ, !P0 ;  /* 0x000000ff0300720c */ /* 0x000fe20004705670 */
[----:B------:R-:W-:Y:S01]  /*a340*/  IMAD.MOV.U32 R0, RZ, RZ, 0x1 ;  /* 0x00000001ff007424 */ /* 0x000fe200078e00ff */
[----:B------:R-:W-:Y:S01]  /*a350*/  LOP3.LUT R6, R16, 0x2, RZ, 0xfc, !PT ;  /* 0x0000000210067812 */ /* 0x000fe200078efcff */
[----:B------:R-:W-:Y:S01]  /*a360*/  IMAD.MOV.U32 R7, RZ, RZ, RZ ;  /* 0x000000ffff077224 */ /* 0x000fe200078e00ff */
[----:B------:R-:W-:Y:S01]  /*a370*/  ULDC UR4, c[0x0][0x600] ;  /* 0x0001800000047ab9 */ /* 0x000fe20000000800 */
[----:B------:R-:W-:Y:S01]  /*a380*/  UMOV UR7, 0x1 ;  /* 0x0000000100077882 */ /* 0x000fe20000000000 */
[----:B------:R-:W-:-:S02]  /*a390*/  UIADD3 UR13, UR37, 0x1, URZ ;  /* 0x00000001250d7890 */ /* 0x000fc4000fffe03f */
[----:B------:R-:W-:Y:S02]  /*a3a0*/  UIADD3 UR4, UR4, -0x1, URZ ;  /* 0xffffffff04047890 */ /* 0x000fe4000fffe03f */
[----:B------:R-:W-:Y:S02]  /*a3b0*/  USHF.L.U32 UR5, UR7, UR5, URZ ;  /* 0x0000000507057299 */ /* 0x000fe4000800063f */
[----:B------:R-:W-:Y:S01]  /*a3c0*/  ULOP3.LUT UR6, URZ, UR6, URZ, 0x33, !UPT ;  /* 0x000000063f067292 */ /* 0x000fe2000f8e333f */
[----:B------:R-:W-:-:S11]  /*a3d0*/  ULDC.64 UR38, c[0x0][0x198] ;  /* 0x0000660000267ab9 */ /* 0x000fd60000000a00 */
.L_x_304:
[----:B------:R-:W-:-:S03]  /*a3e0*/  UMOV UR7, 0xffffffff ;  /* 0xffffffff00077882 */ /* 0x000fc60000000000 */
[----:B------:R-:W-:Y:S05]  /*a3f0*/  BRA.DIV UR7, `(.L_x_293) ;  /* 0x0000001607347947 */ /* 0x000fea000b800000 */
[----:B------:R-:W-:-:S13]  /*a400*/  ELECT P6, URZ, PT ;  /* 0x00000000003f782f */ /* 0x000fda00038c0000 */
.L_x_324:
[----:B------:R-:W-:Y:S04]  /*a410*/  BSSY B1, `(.L_x_294) ;  /* 0x000004e000017945 */ /* 0x000fe80003800000 */
[----:B------:R-:W-:Y:S05]  /*a420*/  @!P6 BRA `(.L_x_295) ;  /* 0x000000040030e947 */ /* 0x000fea0003800000 */
[----:B------:R-:W0:Y:S02]  /*a430*/  LDC R3, c[0x0][0x28c] ;  /* 0x0000a300ff037b82 */ /* 0x000e240000000800 */
[----:B0-----:R-:W-:-:S13]  /*a440*/  ISETP.GE.AND P1, PT, R3, 0x1, PT ;  /* 0x000000010300780c */ /* 0x001fda0003f26270 */
[----:B------:R-:W-:Y:S05]  /*a450*/  @!P1 BRA `(.L_x_295) ;  /* 0x0000000400249947 */ /* 0x000fea0003800000 */
[----:B------:R-:W-:Y:S02]  /*a460*/  IMAD.SHL.U32 R22, R22, 0x100, RZ ;  /* 0x0000010016167824 */ /* 0x000fe400078e00ff */
[----:B------:R-:W-:Y:S02]  /*a470*/  IMAD.SHL.U32 R19, R19, 0x40, RZ ;  /* 0x0000004013137824 */ /* 0x000fe400078e00ff */
[----:B------:R-:W-:Y:S02]  /*a480*/  IMAD.MOV.U32 R12, RZ, RZ, RZ ;  /* 0x000000ffff0c7224 */ /* 0x000fe400078e00ff */
[----:B------:R-:W-:Y:S02]  /*a490*/  IMAD.U32 R13, RZ, RZ, UR13 ;  /* 0x0000000dff0d7e24 */ /* 0x000fe4000f8e00ff */
[----:B------:R-:W-:Y:S02]  /*a4a0*/  IMAD.MOV.U32 R3, RZ, RZ, R0 ;  /* 0x000000ffff037224 */ /* 0x000fe400078e0000 */
[----:B------:R-:W-:-:S02]  /*a4b0*/  IMAD.MOV.U32 R4, RZ, RZ, R7 ;  /* 0x000000ffff047224 */ /* 0x000fc400078e0007 */
[C---:B------:R-:W-:Y:S02]  /*a4c0*/  VIADD R14, R22.reuse, 0x40 ;  /* 0x00000040160e7836 */ /* 0x040fe40000000000 */
[C---:B------:R-:W-:Y:S02]  /*a4d0*/  VIADD R15, R22.reuse, 0x80 ;  /* 0x00000080160f7836 */ /* 0x040fe40000000000 */
[----:B------:R-:W-:-:S07]  /*a4e0*/  VIADD R20, R22, 0xc0 ;  /* 0x000000c016147836 */ /* 0x000fce0000000000 */
.L_x_299:
[----:B------:R-:W0:Y:S01]  /*a4f0*/  S2R R10, SR_CgaCtaId ;  /* 0x00000000000a7919 */ /* 0x000e220000008800 */
[----:B------:R-:W-:Y:S01]  /*a500*/  MOV R5, 0x400 ;  /* 0x0000040000057802 */ /* 0x000fe20000000f00 */
[----:B------:R-:W1:Y:S03]  /*a510*/  @!P2 LDC R9, c[0x0][0x500] ;  /* 0x00014000ff09ab82 */ /* 0x000e660000000800 */
[----:B0-----:R-:W-:Y:S02]  /*a520*/  LEA R11, R10, R5, 0x18 ;  /* 0x000000050a0b7211 */ /* 0x001fe400078ec0ff */
[----:B------:R-:W-:-:S03]  /*a530*/  SHF.L.U32 R5, R3, 0x1f, RZ ;  /* 0x0000001f03057819 */ /* 0x000fc600000006ff */
[----:B------:R-:W-:-:S04]  /*a540*/  IMAD R10, R4, 0x8, R11 ;  /* 0x00000008040a7824 */ /* 0x000fc800078e020b */
[----:B------:R-:W0:Y:S02]  /*a550*/  SYNCS.PHASECHK.TRANS64.TRYWAIT P1, [R10+URZ+0x58], R5 ;  /* 0x000058050a0075a7 */ /* 0x000e24000802017f */
[----:B01----:R-:W-:Y:S05]  /*a560*/  @!P1 BRA `(.L_x_296) ;  /* 0x0000001000f89947 */ /* 0x003fea0003800000 */
.L_x_325:
[----:B0-----:R-:W-:Y:S01]  /*a570*/  PRMT R5, R6, 0x9910, RZ ;  /* 0x0000991006057816 */ /* 0x001fe200000000ff */
[----:B------:R0:W-:Y:S03]  /*a580*/  @!P2 SYNCS.ARRIVE.TRANS64 RZ, [R10+URZ], R9 ;  /* 0x000000090affa9a7 */ /* 0x0001e6000800003f */
[----:B------:R-:W-:-:S13]  /*a590*/  ISETP.NE.AND P1, PT, R5, 0x2, PT ;  /* 0x000000020500780c */ /* 0x000fda0003f25270 */
[----:B0-----:R-:W-:Y:S05]  /*a5a0*/  @P1 BRA `(.L_x_297) ;  /* 0x0000000000041947 */ /* 0x001fea0003800000 */
[----:B------:R-:W-:Y:S01]  /*a5b0*/  BPT.TRAP 0x1 ;  /* 0x000000040000795c */ /* 0x000fe20000300000 */
.L_x_297:
[----:B------:R-:W-:Y:S05]  /*a5c0*/  @P0 BRA `(.L_x_298) ;  /* 0x0000000000040947 */ /* 0x000fea0003800000 */
[----:B------:R-:W-:Y:S01]  /*a5d0*/  BPT.TRAP 0x1 ;  /* 0x000000040000795c */ /* 0x000fe20000300000 */
.L_x_298:
[--C-:B------:R-:W-:Y:S01]  /*a5e0*/  IMAD R5, R4, 0x1000, R11.reuse ;  /* 0x0000100004057824 */ /* 0x100fe200078e020b */
[----:B------:R-:W-:Y:S01]  /*a5f0*/  R2UR UR43, R12 ;  /* 0x000000000c2b72ca */ /* 0x000fe200000e0000 */
[----:B------:R-:W-:Y:S01]  /*a600*/  IMAD R11, R4, 0x4000, R11 ;  /* 0x00004000040b7824 */ /* 0x000fe200078e020b */
[----:B------:R-:W-:Y:S01]  /*a610*/  R2UR UR9, R10 ;  /* 0x000000000a0972ca */ /* 0x000fe200000e0000 */
[----:B------:R-:W-:Y:S01]  /*a620*/  UIADD3 UR14, UP0, UR38, 0xf0, URZ ;  /* 0x000000f0260e7890 */ /* 0x000fe2000ff1e03f */
[----:B------:R-:W-:Y:S01]  /*a630*/  R2UR UR7, R5 ;  /* 0x00000000050772ca */ /* 0x000fe200000e0000 */
[----:B------:R-:W-:Y:S01]  /*a640*/  VIADD R13, R13, 0xffffffff ;  /* 0xffffffff0d0d7836 */ /* 0x000fe20000000000 */
[----:B------:R-:W-:Y:S01]  /*a650*/  R2UR UR16, R11 ;  /* 0x000000000b1072ca */ /* 0x000fe200000e0000 */
[----:B------:R-:W-:Y:S01]  /*a660*/  UIADD3 UR22, UP1, UR38, 0x1f0, URZ ;  /* 0x000001f026167890 */ /* 0x000fe2000ff3e03f */
[----:B------:R-:W-:Y:S01]  /*a670*/  R2UR UR12, R2 ;  /* 0x00000000020c72ca */ /* 0x000fe200000e0000 */
[----:B------:R-:W-:Y:S01]  /*a680*/  UIADD3.X UR15, URZ, UR39, URZ, UP0, !UPT ;  /* 0x000000273f0f7290 */ /* 0x000fe200087fe43f */
[----:B------:R-:W-:Y:S01]  /*a690*/  R2UR UR11, R19 ;  /* 0x00000000130b72ca */ /* 0x000fe200000e0000 */
[----:B------:R-:W-:Y:S01]  /*a6a0*/  UIADD3.X UR23, URZ, UR39, URZ, UP1, !UPT ;  /* 0x000000273f177290 */ /* 0x000fe20008ffe43f */
[----:B------:R-:W-:Y:S01]  /*a6b0*/  R2UR UR42, R22 ;  /* 0x00000000162a72ca */ /* 0x000fe200000e0000 */
[----:B------:R-:W-:Y:S01]  /*a6c0*/  VIADD R4, R4, 0x1 ;  /* 0x0000000104047836 */ /* 0x000fe20000000000 */
[----:B------:R-:W-:Y:S01]  /*a6d0*/  R2UR UR34, R14 ;  /* 0x000000000e2272ca */ /* 0x000fe200000e0000 */
[----:B------:R-:W-:Y:S01]  /*a6e0*/  UMOV UR30, 0x0 ;  /* 0x00000000001e7882 */ /* 0x000fe20000000000 */
[----:B------:R-:W-:Y:S01]  /*a6f0*/  R2UR UR26, R15 ;  /* 0x000000000f1a72ca */ /* 0x000fe200000e0000 */
[----:B------:R-:W-:Y:S01]  /*a700*/  UIADD3 UR8, UR7, 0x180, URZ ;  /* 0x0000018007087890 */ /* 0x000fe2000fffe03f */
[----:B------:R-:W-:Y:S01]  /*a710*/  R2UR UR18, R20 ;  /* 0x00000000141272ca */ /* 0x000fe200000e0000 */
[----:B------:R-:W-:Y:S01]  /*a720*/  UIADD3 UR40, UR16, 0xb180, URZ ;  /* 0x0000b18010287890 */ /* 0x000fe2000fffe03f */
[----:B------:R-:W-:Y:S01]  /*a730*/  ISETP.GT.AND P3, PT, R13, 0x1, PT ;  /* 0x000000010d00780c */ /* 0x000fe20003f64270 */
[----:B------:R-:W-:Y:S01]  /*a740*/  UIADD3 UR32, UR16, 0xc180, URZ ;  /* 0x0000c18010207890 */ /* 0x000fe2000fffe03f */
[----:B------:R-:W-:Y:S01]  /*a750*/  ISETP.NE.AND P1, PT, R4, 0xb, PT ;  /* 0x0000000b0400780c */ /* 0x000fe20003f25270 */
[----:B------:R-:W-:Y:S01]  /*a760*/  UIADD3 UR24, UR16, 0xd180, URZ ;  /* 0x0000d18010187890 */ /* 0x000fe2000fffe03f */
[----:B------:R-:W-:Y:S01]  /*a770*/  VIADD R12, R12, 0x20 ;  /* 0x000000200c0c7836 */ /* 0x000fe20000000000 */
[----:B------:R-:W-:Y:S01]  /*a780*/  UIADD3 UR16, UR16, 0xe180, URZ ;  /* 0x0000e18010107890 */ /* 0x000fe2000fffe03f */
[----:B------:R-:W-:Y:S01]  /*a790*/  SEL R10, RZ, 0x1, P1 ;  /* 0x00000001ff0a7807 */ /* 0x000fe20000800000 */
[----:B------:R-:W-:Y:S01]  /*a7a0*/  UMOV UR31, 0x10000000 ;  /* 0x10000000001f7882 */ /* 0x000fe20000000000 */
[----:B------:R-:W-:Y:S01]  /*a7b0*/  UMOV UR10, UR43 ;  /* 0x0000002b000a7c82 */ /* 0x000fe20008000000 */
[----:B------:R-:W-:Y:S01]  /*a7c0*/  UMOV UR41, UR9 ;  /* 0x0000000900297c82 */ /* 0x000fe20008000000 */
[----:B------:R-:W-:Y:S01]  /*a7d0*/  UMOV UR44, UR12 ;  /* 0x0000000c002c7c82 */ /* 0x000fe20008000000 */
[----:B------:R-:W-:Y:S01]  /*a7e0*/  UMOV UR33, UR9 ;  /* 0x0000000900217c82 */ /* 0x000fe20008000000 */
[----:B------:R-:W-:Y:S01]  /*a7f0*/  UMOV UR35, UR43 ;  /* 0x0000002b00237c82 */ /* 0x000fe20008000000 */
[----:B------:R-:W-:Y:S01]  /*a800*/  UMOV UR36, UR12 ;  /* 0x0000000c00247c82 */ /* 0x000fe20008000000 */
[----:B------:R0:W-:Y:S01]  /*a810*/  UTMALDG.3D [UR8], [UR14], desc[UR30] ;  /* 0x00001e080e0075b4 */ /* 0x0001e20008011000 */
[----:B------:R-:W-:Y:S01]  /*a820*/  UMOV UR25, UR9 ;  /* 0x0000000900197c82 */ /* 0x000fe20008000000 */
[----:B------:R-:W-:Y:S01]  /*a830*/  UMOV UR27, UR43 ;  /* 0x0000002b001b7c82 */ /* 0x000fe20008000000 */
[----:B------:R-:W-:Y:S01]  /*a840*/  UMOV UR28, UR12 ;  /* 0x0000000c001c7c82 */ /* 0x000fe20008000000 */
[----:B------:R-:W-:Y:S01]  /*a850*/  UMOV UR17, UR9 ;  /* 0x0000000900117c82 */ /* 0x000fe20008000000 */
[----:B------:R-:W-:Y:S01]  /*a860*/  UMOV UR19, UR43 ;  /* 0x0000002b00137c82 */ /* 0x000fe20008000000 */
[----:B------:R-:W-:Y:S01]  /*a870*/  UMOV UR20, UR12 ;  /* 0x0000000c00147c82 */ /* 0x000fe20008000000 */
[----:B------:R-:W-:Y:S01]  /*a880*/  LOP3.LUT R3, R3, R10, RZ, 0x3c, !PT ;  /* 0x0000000a03037212 */ /* 0x000fe200078e3cff */
[----:B------:R0:W-:Y:S01]  /*a890*/  UTMALDG.3D [UR40], [UR22], desc[UR30] ;  /* 0x00001e28160075b4 */ /* 0x0001e20008011000 */
[----:B------:R-:W-:Y:S01]  /*a8a0*/  SEL R4, R4, RZ, P1 ;  /* 0x000000ff04047207 */ /* 0x000fe20000800000 */
[----:B------:R0:W-:Y:S01]  /*a8b0*/  UTMALDG.3D [UR32], [UR22], desc[UR30] ;  /* 0x00001e20160075b4 */ /* 0x0001e20008011000 */
[----:B------:R0:W-:Y:S01]  /*a8c0*/  UTMALDG.3D [UR24], [UR22], desc[UR30] ;  /* 0x00001e18160075b4 */ /* 0x0001e20008011000 */
[----:B------:R0:W-:Y:S02]  /*a8d0*/  UTMALDG.3D [UR16], [UR22], desc[UR30] ;  /* 0x00001e10160075b4 */ /* 0x0001e40008011000 */
[----:B0-----:R-:W-:Y:S05]  /*a8e0*/  @P3 BRA `(.L_x_299) ;  /* 0xfffffffc00003947 */ /* 0x001fea000383ffff */
.L_x_295:
[----:B------:R-:W-:Y:S05]  /*a8f0*/  BSYNC B1 ;  /* 0x0000000000017941 */ /* 0x000fea0003800000 */
.L_x_294:
[----:B------:R-:W2:Y:S01]  /*a900*/  LDL.64 R10, [R1] ;  /* 0x00000000010a7983 */ /* 0x000ea20000100a00 */
[----:B------:R-:W-:Y:S01]  /*a910*/  LOP3.LUT P4, RZ, R8, 0xff, RZ, 0xc0, !PT ;  /* 0x000000ff08ff7812 */ /* 0x000fe2000788c0ff */
[----:B------:R-:W-:Y:S01]  /*a920*/  VIADD R4, R7, UR37 ;  /* 0x0000002507047c36 */ /* 0x000fe20008000000 */
[----:B------:R-:W-:Y:S01]  /*a930*/  ULDC.64 UR8, c[0x0][0x650] ;  /* 0x0001940000087ab9 */ /* 0x000fe20000000a00 */
[----:B------:R-:W-:Y:S01]  /*a940*/  IMAD.U32 R7, RZ, RZ, UR37 ;  /* 0x00000025ff077e24 */ /* 0x000fe2000f8e00ff */
[----:B------:R-:W-:Y:S01]  /*a950*/  UISETP.GE.U32.AND UP0, UPT, UR37, 0xb, UPT ;  /* 0x0000000b2500788c */ /* 0x000fe2000bf06070 */
[----:B------:R-:W-:Y:S01]  /*a960*/  BSSY B1, `(.L_x_300) ;  /* 0x000006f000017945 */ /* 0x000fe20003800000 */
[----:B------:R-:W-:Y:S01]  /*a970*/  ISETP.GT.U32.AND P1, PT, R4, 0xa, PT ;  /* 0x0000000a0400780c */ /* 0x000fe20003f24070 */
[----:B------:R-:W-:Y:S01]  /*a980*/  IMAD.MOV.U32 R19, RZ, RZ, -0x1 ;  /* 0xffffffffff137424 */ /* 0x000fe200078e00ff */
[----:B------:R-:W-:Y:S01]  /*a990*/  PRMT R8, RZ, 0x7610, R8 ;  /* 0x00007610ff087816 */ /* 0x000fe20000000008 */
[----:B------:R-:W-:Y:S01]  /*a9a0*/  IMAD.MOV.U32 R22, RZ, RZ, -0x1 ;  /* 0xffffffffff167424 */ /* 0x000fe200078e00ff */
[----:B------:R-:W-:-:S02]  /*a9b0*/  ISETP.LT.U32.AND P1, PT, R7, 0xb, P1 ;  /* 0x0000000b0700780c */ /* 0x000fc40000f21070 */
[----:B------:R-:W-:Y:S01]  /*a9c0*/  PLOP3.LUT P3, PT, PT, PT, UP0, 0x80, 0x0 ;  /* 0x000000000000781c */ /* 0x000fe20003f6f008 */
[----:B------:R-:W0:Y:S01]  /*a9d0*/  @P4 S2R R3, SR_CgaCtaId ;  /* 0x0000000000034919 */ /* 0x000e220000008800 */
[----:B------:R-:W-:-:S04]  /*a9e0*/  @P4 MOV R2, 0x400 ;  /* 0x0000040000024802 */ /* 0x000fc80000000f00 */
[----:B0-----:R-:W-:Y:S01]  /*a9f0*/  @P4 LEA R5, R3, R2, 0x18 ;  /* 0x0000000203054211 */ /* 0x001fe200078ec0ff */
[----:B------:R-:W-:-:S03]  /*aa00*/  IMAD.WIDE.U32 R2, R4, -0x45d1745d, RZ ;  /* 0xba2e8ba304027825 */ /* 0x000fc600078e00ff */
[----:B------:R0:W-:Y:S01]  /*aa10*/  @P4 SYNCS.ARRIVE.TRANS64.A1T0 RZ, [R5+URZ+0xe8], RZ ;  /* 0x0000e8ff05ff49a7 */ /* 0x0001e2000810003f */
[----:B------:R-:W-:Y:S01]  /*aa20*/  IMAD.MOV.U32 R2, RZ, RZ, -0x1 ;  /* 0xffffffffff027424 */ /* 0x000fe200078e00ff */
[----:B0-----:R-:W-:Y:S02]  /*aa30*/  SHF.R.U32.HI R5, RZ, 0x3, R3 ;  /* 0x00000003ff057819 */ /* 0x001fe40000011603 */
[----:B------:R-:W-:-:S03]  /*aa40*/  SEL R3, RZ, 0x1, !P1 ;  /* 0x00000001ff037807 */ /* 0x000fc60004800000 */
[----:B------:R-:W-:Y:S01]  /*aa50*/  IMAD R7, R5, -0xb, R4 ;  /* 0xfffffff505077824 */ /* 0x000fe200078e0204 */
[----:B------:R-:W-:Y:S02]  /*aa60*/  LOP3.LUT R0, R0, R3, RZ, 0x3c, !PT ;  /* 0x0000000300007212 */ /* 0x000fe400078e3cff */
[----:B------:R-:W-:Y:S02]  /*aa70*/  PRMT R3, RZ, 0x7610, R3 ;  /* 0x00007610ff037816 */ /* 0x000fe40000000003 */
[----:B------:R-:W-:Y:S02]  /*aa80*/  @P3 LOP3.LUT R0, R0, 0x1, R5, 0x78, !PT ;  /* 0x0000000100003812 */ /* 0x000fe400078e7805 */
[----:B--2---:R-:W-:-:S04]  /*aa90*/  IADD3 R18, P4, R18, R10, RZ ;  /* 0x0000000a12127210 */ /* 0x004fc80007f9e0ff */
[----:B------:R-:W-:Y:S01]  /*aaa0*/  ISETP.GE.U32.AND P1, PT, R18, UR8, PT ;  /* 0x0000000812007c0c */ /* 0x000fe2000bf26070 */
[----:B------:R-:W-:-:S05]  /*aab0*/  IMAD.X R17, R17, 0x1, R23, P4 ;  /* 0x0000000111117824 */ /* 0x000fca00020e0617 */
[----:B------:R-:W-:-:S13]  /*aac0*/  ISETP.GE.U32.AND.EX P1, PT, R17, UR9, PT, P1 ;  /* 0x0000000911007c0c */ /* 0x000fda000bf26110 */
[----:B------:R-:W-:Y:S05]  /*aad0*/  @P1 BRA `(.L_x_301) ;  /* 0x00000004005c1947 */ /* 0x000fea0003800000 */
[----:B------:R-:W0:Y:S01]  /*aae0*/  S2R R11, SR_CTAID.X ;  /* 0x00000000000b7919 */ /* 0x000e220000002500 */
[----:B------:R-:W-:Y:S01]  /*aaf0*/  ULDC.64 UR8, c[0x0][0x628] ;  /* 0x00018a0000087ab9 */ /* 0x000fe20000000a00 */
[----:B------:R-:W1:Y:S01]  /*ab00*/  LDC R12, c[0x0][0x144] ;  /* 0x00005100ff0c7b82 */ /* 0x000e620000000800 */
[----:B------:R-:W-:Y:S01]  /*ab10*/  ISETP.NE.U32.AND P1, PT, RZ, UR8, PT ;  /* 0x00000008ff007c0c */ /* 0x000fe2000bf25070 */
[----:B------:R-:W2:Y:S01]  /*ab20*/  S2R R9, SR_CTAID.Y ;  /* 0x0000000000097919 */ /* 0x000ea20000002600 */
[----:B------:R-:W-:Y:S01]  /*ab30*/  ULDC UR7, c[0x0][0x150] ;  /* 0x0000540000077ab9 */ /* 0x000fe20000000800 */
[----:B------:R-:W-:Y:S01]  /*ab40*/  ULDC UR10, c[0x0][0x630] ;  /* 0x00018c00000a7ab9 */ /* 0x000fe20000000800 */
[----:B------:R-:W-:Y:S01]  /*ab50*/  ISETP.NE.AND.EX P1, PT, RZ, UR9, PT, P1 ;  /* 0x00000009ff007c0c */ /* 0x000fe2000bf25310 */
[----:B------:R-:W-:Y:S01]  /*ab60*/  IMAD.MOV.U32 R2, RZ, RZ, R18 ;  /* 0x000000ffff027224 */ /* 0x000fe200078e0012 */
[----:B0-----:R-:W-:-:S05]  /*ab70*/  I2FP.F32.U32 R3, R11 ;  /* 0x0000000b00037245 */ /* 0x001fca0000201000 */
[----:B------:R-:W-:Y:S01]  /*ab80*/  FMUL R14, R3, UR7 ;  /* 0x00000007030e7c20 */ /* 0x000fe20008400000 */
[----:B------:R-:W-:-:S05]  /*ab90*/  IMAD.MOV.U32 R3, RZ, RZ, R17 ;  /* 0x000000ffff037224 */ /* 0x000fca00078e0011 */
[----:B--2---:R-:W-:Y:S05]  /*aba0*/  @!P1 BRA `(.L_x_302) ;  /* 0x0000000000289947 */ /* 0x004fea0003800000 */
[----:B------:R-:W-:Y:S02]  /*abb0*/  ULDC UR7, c[0x0][0x634] ;  /* 0x00018d0000077ab9 */ /* 0x000fe40000000800 */
[----:B------:R-:W-:-:S05]  /*abc0*/  IADD3 R3, P1, R18, UR7, RZ ;  /* 0x0000000712037c10 */ /* 0x000fca000ff3e0ff */
[----:B------:R-:W-:-:S04]  /*abd0*/  IMAD.X R13, RZ, RZ, R17, P1 ;  /* 0x000000ffff0d7224 */ /* 0x000fc800008e0611 */
[----:B------:R-:W-:-:S04]  /*abe0*/  IMAD.WIDE.U32 R4, R13, UR8, RZ ;  /* 0x000000080d047c25 */ /* 0x000fc8000f8e00ff */
[----:B------:R-:W-:-:S04]  /*abf0*/  IMAD.WIDE.U32 R4, P1, R3, UR9, R4 ;  /* 0x0000000903047c25 */ /* 0x000fc8000f820004 */
[----:B------:R-:W-:-:S04]  /*ac00*/  IMAD.WIDE.U32 R2, R3, UR8, RZ ;  /* 0x0000000803027c25 */ /* 0x000fc8000f8e00ff */
[----:B------:R-:W-:Y:S01]  /*ac10*/  IMAD.MOV.U32 R2, RZ, RZ, R5 ;  /* 0x000000ffff027224 */ /* 0x000fe200078e0005 */
[----:B------:R-:W-:Y:S01]  /*ac20*/  IADD3 RZ, P3, R3, R4, RZ ;  /* 0x0000000403ff7210 */ /* 0x000fe20007f7e0ff */
[----:B------:R-:W-:-:S04]  /*ac30*/  IMAD.X R3, RZ, RZ, RZ, P1 ;  /* 0x000000ffff037224 */ /* 0x000fc800008e06ff */
[----:B------:R-:W-:-:S08]  /*ac40*/  IMAD.WIDE.U32.X R2, R13, UR9, R2, P3 ;  /* 0x000000090d027c25 */ /* 0x000fd000098e0402 */
.L_x_302:
[--C-:B------:R-:W-:Y:S01]  /*ac50*/  SHF.R.U64 R10, R2, UR10, R3.reuse ;  /* 0x0000000a020a7c19 */ /* 0x100fe20008001203 */
[----:B------:R-:W0:Y:S01]  /*ac60*/  F2I.U32.TRUNC.NTZ R14, R14 ;  /* 0x0000000e000e7305 */ /* 0x000e22000020f000 */
[----:B------:R-:W-:Y:S01]  /*ac70*/  SHF.R.U32.HI R2, RZ, UR10, R3 ;  /* 0x0000000aff027c19 */ /* 0x000fe20008011603 */
[----:B------:R-:W-:Y:S01]  /*ac80*/  ULDC.64 UR8, c[0x0][0x620] ;  /* 0x0001880000087ab9 */ /* 0x000fe20000000a00 */
[----:B------:R-:W-:Y:S01]  /*ac90*/  IADD3 R5, P1, RZ, -R10, RZ ;  /* 0x8000000aff057210 */ /* 0x000fe20007f3e0ff */
[----:B------:R-:W-:Y:S01]  /*aca0*/  IMAD.MOV.U32 R3, RZ, RZ, R17 ;  /* 0x000000ffff037224 */ /* 0x000fe200078e0011 */
[----:B------:R-:W-:Y:S01]  /*acb0*/  ULDC.64 UR10, c[0x0][0x640] ;  /* 0x00019000000a7ab9 */ /* 0x000fe20000000a00 */
[----:B------:R-:W-:Y:S02]  /*acc0*/  ULDC UR7, c[0x0][0x618] ;  /* 0x0001860000077ab9 */ /* 0x000fe40000000800 */
[----:B------:R-:W-:Y:S01]  /*acd0*/  IMAD.X R2, RZ, RZ, ~R2, P1 ;  /* 0x000000ffff027224 */ /* 0x000fe200008e0e02 */
[----:B------:R-:W-:-:S03]  /*ace0*/  ISETP.NE.U32.AND P1, PT, RZ, UR10, PT ;  /* 0x0000000aff007c0c */ /* 0x000fc6000bf25070 */
[----:B------:R-:W-:Y:S01]  /*acf0*/  IMAD R4, R2, UR8, RZ ;  /* 0x0000000802047c24 */ /* 0x000fe2000f8e02ff */
[----:B------:R-:W-:Y:S01]  /*ad00*/  ISETP.NE.AND.EX P1, PT, RZ, UR11, PT, P1 ;  /* 0x0000000bff007c0c */ /* 0x000fe2000bf25310 */
[----:B------:R-:W-:-:S04]  /*ad10*/  IMAD.MOV.U32 R2, RZ, RZ, R18 ;  /* 0x000000ffff027224 */ /* 0x000fc800078e0012 */
[----:B------:R-:W-:Y:S01]  /*ad20*/  IMAD.WIDE.U32 R2, R5, UR8, R2 ;  /* 0x0000000805027c25 */ /* 0x000fe2000f8e0002 */
[----:B------:R-:W-:-:S03]  /*ad30*/  ULDC UR8, c[0x0][0x154] ;  /* 0x0000550000087ab9 */ /* 0x000fc60000000800 */
[----:B------:R-:W-:Y:S02]  /*ad40*/  IMAD R5, R5, UR9, R4 ;  /* 0x0000000905057c24 */ /* 0x000fe4000f8e0204 */
[----:B0-----:R-:W-:Y:S02]  /*ad50*/  IMAD.MOV R4, RZ, RZ, -R14 ;  /* 0x000000ffff047224 */ /* 0x001fe400078e0a0e */
[----:B------:R-:W0:Y:S01]  /*ad60*/  LDC R14, c[0x0][0x148] ;  /* 0x00005200ff0e7b82 */ /* 0x000e220000000800 */
[----:B------:R-:W-:Y:S02]  /*ad70*/  IMAD.IADD R3, R3, 0x1, R5 ;  /* 0x0000000103037824 */ /* 0x000fe400078e0205 */
[----:B-1----:R-:W-:Y:S01]  /*ad80*/  IMAD R11, R12, R4, R11 ;  /* 0x000000040c0b7224 */ /* 0x002fe200078e020b */
[----:B------:R-:W-:Y:S02]  /*ad90*/  I2FP.F32.U32 R4, R9 ;  /* 0x0000000900047245 */ /* 0x000fe40000201000 */
[----:B------:R-:W-:-:S02]  /*ada0*/  SHF.R.U64 R12, R2, UR7, R3 ;  /* 0x00000007020c7c19 */ /* 0x000fc40008001203 */
[----:B------:R-:W-:Y:S01]  /*adb0*/  SHF.R.U32.HI R3, RZ, UR7, R3 ;  /* 0x00000007ff037c19 */ /* 0x000fe20008011603 */
[----:B------:R-:W-:Y:S01]  /*adc0*/  FMUL R4, R4, UR8 ;  /* 0x0000000804047c20 */ /* 0x000fe20008400000 */
[----:B------:R-:W-:Y:S02]  /*add0*/  ULDC UR7, c[0x0][0x608] ;  /* 0x0001820000077ab9 */ /* 0x000fe40000000800 */
[--C-:B------:R-:W-:Y:S01]  /*ade0*/  SHF.R.U64 R15, R12, UR7, R3.reuse ;  /* 0x000000070c0f7c19 */ /* 0x100fe20008001203 */
[----:B------:R1:W2:Y:S01]  /*adf0*/  F2I.U32.TRUNC.NTZ R20, R4 ;  /* 0x0000000400147305 */ /* 0x0002a2000020f000 */
[----:B------:R-:W-:Y:S01]  /*ae00*/  SHF.R.U32.HI R2, RZ, UR7, R3 ;  /* 0x00000007ff027c19 */ /* 0x000fe20008011603 */
[----:B------:R-:W-:-:S03]  /*ae10*/  ULDC UR7, c[0x0][0x658] ;  /* 0x0001960000077ab9 */ /* 0x000fc60000000800 */
[--C-:B------:R-:W-:Y:S02]  /*ae20*/  SHF.R.U64 R13, R15, UR7, R2.reuse ;  /* 0x000000070f0d7c19 */ /* 0x100fe40008001202 */
[----:B------:R-:W-:-:S03]  /*ae30*/  SHF.R.U32.HI R19, RZ, UR7, R2 ;  /* 0x00000007ff137c19 */ /* 0x000fc60008011602 */
[----:B------:R-:W-:Y:S02]  /*ae40*/  IMAD.MOV.U32 R2, RZ, RZ, R13 ;  /* 0x000000ffff027224 */ /* 0x000fe400078e000d */
[----:B------:R-:W-:Y:S01]  /*ae50*/  IMAD.MOV.U32 R3, RZ, RZ, R19 ;  /* 0x000000ffff037224 */ /* 0x000fe200078e0013 */
[----:B-1----:R-:W-:Y:S06]  /*ae60*/  @!P1 BRA `(.L_x_303) ;  /* 0x0000000000289947 */ /* 0x002fec0003800000 */
        /* <DEDUP_REMOVED lines=10> */
.L_x_303:
[----:B------:R-:W1:Y:S01]  /*af10*/  LDC R4, c[0x0][0x65c] ;  /* 0x00019700ff047b82 */ /* 0x000e620000000800 */
[----:B------:R-:W-:Y:S01]  /*af20*/  ULDC UR7, c[0x0][0x648] ;  /* 0x0001920000077ab9 */ /* 0x000fe20000000800 */
[----:B------:R-:W-:Y:S01]  /*af30*/  LOP3.LUT R15, R15, UR6, RZ, 0xc0, !PT ;  /* 0x000000060f0f7c12 */ /* 0x000fe2000f8ec0ff */
[----:B--2---:R-:W-:Y:S01]  /*af40*/  IMAD.MOV R20, RZ, RZ, -R20 ;  /* 0x000000ffff147224 */ /* 0x004fe200078e0a14 */
[----:B------:R-:W-:Y:S01]  /*af50*/  SHF.R.U64 R2, R2, UR7, R3 ;  /* 0x0000000702027c19 */ /* 0x000fe20008001203 */
[----:B------:R-:W-:Y:S01]  /*af60*/  ULDC UR7, c[0x0][0x638] ;  /* 0x00018e0000077ab9 */ /* 0x000fe20000000800 */
[----:B------:R-:W-:Y:S01]  /*af70*/  LOP3.LUT R12, R12, UR4, RZ, 0xc0, !PT ;  /* 0x000000040c0c7c12 */ /* 0x000fe2000f8ec0ff */
[----:B------:R-:W-:Y:S01]  /*af80*/  ULDC UR8, c[0x0][0x610] ;  /* 0x0001840000087ab9 */ /* 0x000fe20000000800 */
[----:B------:R-:W-:Y:S01]  /*af90*/  IMAD.MOV.U32 R3, RZ, RZ, 0x1 ;  /* 0x00000001ff037424 */ /* 0x000fe200078e00ff */
[----:B-1----:R-:W-:Y:S01]  /*afa0*/  ISETP.NE.AND P1, PT, R4, 0x1, PT ;  /* 0x000000010400780c */ /* 0x002fe20003f25270 */
[----:B------:R-:W-:-:S02]  /*afb0*/  IMAD.MOV R4, RZ, RZ, -R2 ;  /* 0x000000ffff047224 */ /* 0x000fc400078e0a02 */
[----:B------:R-:W-:Y:S02]  /*afc0*/  IMAD R2, R2, UR5, R15 ;  /* 0x0000000502027c24 */ /* 0x000fe4000f8e020f */
[----:B------:R-:W-:Y:S01]  /*afd0*/  IMAD R13, R4, UR7, R13 ;  /* 0x00000007040d7c24 */ /* 0x000fe2000f8e020d */
[----:B------:R-:W-:-:S07]  /*afe0*/  ULDC UR7, c[0x0][0x600] ;  /* 0x0001800000077ab9 */ /* 0x000fce0000000800 */
[----:B0-----:R-:W-:-:S04]  /*aff0*/  @P1 IMAD R11, R14, R20, R9 ;  /* 0x000000140e0b1224 */ /* 0x001fc800078e0209 */
[----:B------:R-:W-:Y:S02]  /*b000*/  IMAD R11, R2, UR8, R11 ;  /* 0x00000008020b7c24 */ /* 0x000fe4000f8e020b */
[----:B------:R-:W-:-:S05]  /*b010*/  IMAD R2, R13, UR7, R12 ;  /* 0x000000070d027c24 */ /* 0x000fca000f8e020c */
[----:B------:R-:W-:Y:S02]  /*b020*/  SEL R22, R2, R11, !P1 ;  /* 0x0000000b02167207 */ /* 0x000fe40004800000 */
[----:B------:R-:W-:Y:S01]  /*b030*/  SEL R19, R11, R2, !P1 ;  /* 0x000000020b137207 */ /* 0x000fe20004800000 */
[----:B------:R-:W-:-:S07]  /*b040*/  IMAD.MOV.U32 R2, RZ, RZ, R10 ;  /* 0x000000ffff027224 */ /* 0x000fce00078e000a */
.L_x_301:
[----:B------:R-:W-:Y:S05]  /*b050*/  BSYNC B1 ;  /* 0x0000000000017941 */ /* 0x000fea0003800000 */
.L_x_300:
[----:B------:R-:W-:-:S13]  /*b060*/  LOP3.LUT P1, RZ, R3, 0xff, RZ, 0xc0, !PT ;  /* 0x000000ff03ff7812 */ /* 0x000fda000782c0ff */
[----:B------:R-:W-:Y:S05]  /*b070*/  @P1 BRA `(.L_x_304) ;  /* 0xfffffff000d81947 */ /* 0x000fea000383ffff */
[----:B------:R-:W-:Y:S05]  /*b080*/  BSYNC B0 ;  /* 0x0000000000007941 */ /* 0x000fea0003800000 */
.L_x_292:
[----:B------:R-:W-:-:S03]  /*b090*/  UMOV UR7, 0xffffffff ;  /* 0xffffffff00077882 */ /* 0x000fc60000000000 */
[----:B------:R-:W-:Y:S05]  /*b0a0*/  BRA.DIV UR7, `(.L_x_305) ;  /* 0x0000000a073c7947 */ /* 0x000fea000b800000 */
[----:B------:R-:W-:-:S13]  /*b0b0*/  ELECT P6, URZ, PT ;  /* 0x00000000003f782f */ /* 0x000fda00038c0000 */
.L_x_328:
[----:B------:R-:W-:Y:S04]  /*b0c0*/  BSSY B0, `(.L_x_306) ;  /* 0x000006a000007945 */ /* 0x000fe80003800000 */
[----:B------:R-:W-:Y:S05]  /*b0d0*/  @!P6 BRA `(.L_x_307) ;  /* 0x0000000400a0e947 */ /* 0x000fea0003800000 */
[----:B------:R-:W-:-:S04]  /*b0e0*/  LOP3.LUT R16, R16, 0x2, RZ, 0xfc, !PT ;  /* 0x0000000210107812 */ /* 0x000fc800078efcff */
[----:B------:R-:W-:-:S13]  /*b0f0*/  ISETP.NE.AND P0, PT, R16, 0x3, PT ;  /* 0x000000031000780c */ /* 0x000fda0003f05270 */
[----:B------:R-:W-:Y:S05]  /*b100*/  @!P0 BRA `(.L_x_308) ;  /* 0x0000000000048947 */ /* 0x000fea0003800000 */
[----:B------:R-:W-:Y:S01]  /*b110*/  BPT.TRAP 0x1 ;  /* 0x000000040000795c */ /* 0x000fe20000300000 */
.L_x_308:
[----:B------:R-:W0:Y:S01]  /*b120*/  S2R R3, SR_CgaCtaId ;  /* 0x0000000000037919 */ /* 0x000e220000008800 */
[----:B------:R-:W-:Y:S02]  /*b130*/  MOV R2, 0x400 ;  /* 0x0000040000027802 */ /* 0x000fe40000000f00 */
[----:B------:R-:W-:Y:S02]  /*b140*/  SHF.L.U32 R4, R0, 0x1f, RZ ;  /* 0x0000001f00047819 */ /* 0x000fe400000006ff */
[----:B0-----:R-:W-:-:S05]  /*b150*/  LEA R2, R3, R2, 0x18 ;  /* 0x0000000203027211 */ /* 0x001fca00078ec0ff */
[----:B------:R-:W-:-:S04]  /*b160*/  VIADD R2, R2, 0x58 ;  /* 0x0000005802027836 */ /* 0x000fc80000000000 */
[C---:B------:R-:W-:Y:S02]  /*b170*/  IMAD R9, R7.reuse, 0x8, R2 ;  /* 0x0000000807097824 */ /* 0x040fe400078e0202 */
[----:B------:R-:W-:Y:S02]  /*b180*/  VIADD R7, R7, 0x1 ;  /* 0x0000000107077836 */ /* 0x000fe40000000000 */
[----:B------:R-:W0:Y:S03]  /*b190*/  SYNCS.PHASECHK.TRANS64.TRYWAIT P0, [R9+URZ], R4 ;  /* 0x00000004090075a7 */ /* 0x000e26000800017f */
[----:B------:R-:W-:-:S04]  /*b1a0*/  ISETP.NE.AND P1, PT, R7, 0xb, PT ;  /* 0x0000000b0700780c */ /* 0x000fc80003f25270 */
[----:B------:R-:W-:Y:S02]  /*b1b0*/  SEL R3, RZ, 0x1, P1 ;  /* 0x00000001ff037807 */ /* 0x000fe40000800000 */
[----:B------:R-:W-:Y:S02]  /*b1c0*/  SEL R7, R7, RZ, P1 ;  /* 0x000000ff07077207 */ /* 0x000fe40000800000 */
[----:B------:R-:W-:-:S03]  /*b1d0*/  LOP3.LUT R6, R0, R3, RZ, 0x3c, !PT ;  /* 0x0000000300067212 */ /* 0x000fc600078e3cff */
[----:B------:R-:W-:Y:S01]  /*b1e0*/  IMAD R8, R7, 0x8, R2 ;  /* 0x0000000807087824 */ /* 0x000fe200078e0202 */
[----:B------:R-:W-:Y:S01]  /*b1f0*/  SHF.L.U32 R5, R6, 0x1f, RZ ;  /* 0x0000001f06057819 */ /* 0x000fe200000006ff */
[----:B0-----:R-:W-:Y:S06]  /*b200*/  @!P0 BRA `(.L_x_309) ;  /* 0x0000000800048947 */ /* 0x001fec0003800000 */
.L_x_329:
[----:B------:R-:W1:Y:S01]  /*b210*/  SYNCS.PHASECHK.TRANS64.TRYWAIT P0, [R8+URZ], R5 ;  /* 0x00000005080075a7 */ /* 0x000e62000800017f */
[----:B------:R-:W-:-:S05]  /*b220*/  VIADD R0, R7, 0x1 ;  /* 0x0000000107007836 */ /* 0x000fca0000000000 */
[----:B------:R-:W-:-:S04]  /*b230*/  ISETP.NE.AND P1, PT, R0, 0xb, PT ;  /* 0x0000000b0000780c */ /* 0x000fc80003f25270 */
[----:B------:R-:W-:Y:S02]  /*b240*/  SEL R3, RZ, 0x1, P1 ;  /* 0x00000001ff037807 */ /* 0x000fe40000800000 */
[----:B------:R-:W-:Y:S02]  /*b250*/  SEL R7, R0, RZ, P1 ;  /* 0x000000ff00077207 */ /* 0x000fe40000800000 */
[----:B------:R-:W-:-:S03]  /*b260*/  LOP3.LUT R6, R6, R3, RZ, 0x3c, !PT ;  /* 0x0000000306067212 */ /* 0x000fc600078e3cff */
[----:B0-----:R-:W-:Y:S01]  /*b270*/  IMAD R9, R7, 0x8, R2 ;  /* 0x0000000807097824 */ /* 0x001fe200078e0202 */
[----:B------:R-:W-:Y:S01]  /*b280*/  SHF.L.U32 R4, R6, 0x1f, RZ ;  /* 0x0000001f06047819 */ /* 0x000fe200000006ff */
[----:B-1----:R-:W-:Y:S06]  /*b290*/  @!P0 BRA `(.L_x_310) ;  /* 0x0000000400f48947 */ /* 0x002fec0003800000 */
.L_x_330:
        /* <DEDUP_REMOVED lines=9> */
.L_x_331:
        /* <DEDUP_REMOVED lines=9> */
.L_x_332:
        /* <DEDUP_REMOVED lines=9> */
.L_x_333:
        /* <DEDUP_REMOVED lines=9> */
.L_x_334:
        /* <DEDUP_REMOVED lines=9> */
.L_x_335:
        /* <DEDUP_REMOVED lines=9> */
.L_x_336:
[----:B------:R-:W1:Y:S01]  /*b600*/  SYNCS.PHASECHK.TRANS64.TRYWAIT P0, [R9+URZ], R4 ;  /* 0x00000004090075a7 */ /* 0x000e62000800017f */
[----:B------:R-:W-:-:S05]  /*b610*/  VIADD R0, R7, 0x1 ;  /* 0x0000000107007836 */ /* 0x000fca0000000000 */
[----:B------:R-:W-:-:S04]  /*b620*/  ISETP.NE.AND P1, PT, R0, 0xb, PT ;  /* 0x0000000b0000780c */ /* 0x000fc80003f25270 */
[----:B------:R-:W-:Y:S02]  /*b630*/  SEL R3, RZ, 0x1, P1 ;  /* 0x00000001ff037807 */ /* 0x000fe40000800000 */
[----:B------:R-:W-:Y:S02]  /*b640*/  SEL R7, R0, RZ, P1 ;  /* 0x000000ff00077207 */ /* 0x000fe40000800000 */
[----:B------:R-:W-:-:S03]  /*b650*/  LOP3.LUT R11, R6, R3, RZ, 0x3c, !PT ;  /* 0x00000003060b7212 */ /* 0x000fc600078e3cff */
[----:B------:R-:W-:Y:S01]  /*b660*/  IMAD R6, R7, 0x8, R2 ;  /* 0x0000000807067824 */ /* 0x000fe200078e0202 */
[----:B0-----:R-:W-:Y:S01]  /*b670*/  SHF.L.U32 R5, R11, 0x1f, RZ ;  /* 0x0000001f0b057819 */ /* 0x001fe200000006ff */
[----:B-1----:R-:W-:Y:S06]  /*b680*/  @!P0 BRA `(.L_x_317) ;  /* 0x0000000400848947 */ /* 0x002fec0003800000 */
.L_x_337:
[----:B------:R-:W1:Y:S01]  /*b690*/  SYNCS.PHASECHK.TRANS64.TRYWAIT P0, [R6+URZ], R5 ;  /* 0x00000005060075a7 */ /* 0x000e62000800017f */
[----:B------:R-:W-:-:S05]  /*b6a0*/  VIADD R0, R7, 0x1 ;  /* 0x0000000107007836 */ /* 0x000fca0000000000 */
[----:B------:R-:W-:-:S04]  /*b6b0*/  ISETP.NE.AND P1, PT, R0, 0xb, PT ;  /* 0x0000000b0000780c */ /* 0x000fc80003f25270 */
[----:B0-----:R-:W-:Y:S02]  /*b6c0*/  SEL R4, RZ, 0x1, P1 ;  /* 0x00000001ff047807 */ /* 0x001fe40000800000 */
[----:B------:R-:W-:Y:S02]  /*b6d0*/  SEL R3, R0, RZ, P1 ;  /* 0x000000ff00037207 */ /* 0x000fe40000800000 */
[----:B------:R-:W-:Y:S01]  /*b6e0*/  LOP3.LUT R0, R11, R4, RZ, 0x3c, !PT ;  /* 0x000000040b007212 */ /* 0x000fe200078e3cff */
[----:B-1----:R-:W-:Y:S06]  /*b6f0*/  @!P0 BRA `(.L_x_318) ;  /* 0x00000004007c8947 */ /* 0x002fec0003800000 */
.L_x_338:
[----:B------:R-:W-:Y:S01]  /*b700*/  IMAD R3, R3, 0x8, R2 ;  /* 0x0000000803037824 */ /* 0x000fe200078e0202 */
[----:B------:R-:W-:-:S07]  /*b710*/  SHF.L.U32 R0, R0, 0x1f, RZ ;  /* 0x0000001f00007819 */ /* 0x000fce00000006ff */
.L_x_319:
[----:B-1----:R1:W2:Y:S02]  /*b720*/  SYNCS.PHASECHK.TRANS64.TRYWAIT P0, [R3+URZ], R0 ;  /* 0x00000000030075a7 */ /* 0x0022a4000800017f */
[----:B--2---:R-:W-:Y:S05]  /*b730*/  @!P0 NANOSLEEP.SYNCS 0x989680 ;  /* 0x009896800000895d */ /* 0x004fea0003900000 */
[----:B------:R-:W2:Y:S02]  /*b740*/  @!P0 SYNCS.PHASECHK.TRANS64 P0, [R3+URZ], R0 ;  /* 0x00000000030085a7 */ /* 0x000ea4000800007f */
[----:B--2---:R-:W-:Y:S05]  /*b750*/  @!P0 BRA `(.L_x_319) ;  /* 0xfffffffc00f08947 */ /* 0x004fea000383ffff */
.L_x_307:
[----:B------:R-:W-:Y:S05]  /*b760*/  BSYNC B0 ;  /* 0x0000000000007941 */ /* 0x000fea0003800000 */
.L_x_306:
[----:B------:R-:W-:Y:S05]  /*b770*/  EXIT ;  /* 0x000000000000794d */ /* 0x000fea0003800000 */
.L_x_16:
[----:B-1----:R1:W2:Y:S02]  /*b780*/  SYNCS.PHASECHK.TRANS64.TRYWAIT P0, [R159+URZ], R0 ;  /* 0x000000009f0075a7 */ /* 0x0022a4000800017f */
[----:B--2---:R-:W-:Y:S05]  /*b790*/  @!P0 NANOSLEEP.SYNCS 0x989680 ;  /* 0x009896800000895d */ /* 0x004fea0003900000 */
[----:B------:R-:W2:Y:S02]  /*b7a0*/  @!P0 SYNCS.PHASECHK.TRANS64 P0, [R159+URZ], R0 ;  /* 0x000000009f0085a7 */ /* 0x000ea4000800007f */
[----:B--2---:R-:W-:Y:S05]  /*b7b0*/  @!P0 BRA `(.L_x_16) ;  /* 0xfffffffc00f08947 */ /* 0x004fea000383ffff */
[----:B------:R-:W-:Y:S05]  /*b7c0*/  BRA `(.L_x_320) ;  /* 0xffffff5c00707947 */ /* 0x000fea000383ffff */
.L_x_21:
[----:B--2---:R2:W3:Y:S02]  /*b7d0*/  SYNCS.PHASECHK.TRANS64.TRYWAIT P1, [R3+URZ], R0 ;  /* 0x00000000030075a7 */ /* 0x0044e4000802017f */
[----:B---3--:R-:W-:Y:S05]  /*b7e0*/  @!P1 NANOSLEEP.SYNCS 0x989680 ;  /* 0x009896800000995d */ /* 0x008fea0003900000 */
[----:B------:R-:W3:Y:S02]  /*b7f0*/  @!P1 SYNCS.PHASECHK.TRANS64 P1, [R3+URZ], R0 ;  /* 0x00000000030095a7 */ /* 0x000ee4000802007f */
[----:B---3--:R-:W-:Y:S05]  /*b800*/  @!P1 BRA `(.L_x_21) ;  /* 0xfffffffc00f09947 */ /* 0x008fea000383ffff */
[----:B------:R-:W-:Y:S05]  /*b810*/  BRA `(.L_x_20) ;  /* 0xffffff5c00dc7947 */ /* 0x000fea000383ffff */
.L_x_26:
[----:B--2---:R-:W-:-:S04]  /*b820*/  IMAD.U32 R4, RZ, RZ, UR4 ;  /* 0x00000004ff047e24 */ /* 0x004fc8000f8e00ff */
[----:B------:R2:W3:Y:S03]  /*b830*/  SYNCS.PHASECHK.TRANS64.TRYWAIT P1, [R4+URZ], R3 ;  /* 0x00000003040075a7 */ /* 0x0004e6000802017f */
[----:B---3--:R-:W-:Y:S05]  /*b840*/  @!P1 NANOSLEEP.SYNCS 0x989680 ;  /* 0x009896800000995d */ /* 0x008fea0003900000 */
[----:B------:R-:W3:Y:S02]  /*b850*/  @!P1 SYNCS.PHASECHK.TRANS64 P1, [R4+URZ], R3 ;  /* 0x00000003040095a7 */ /* 0x000ee4000802007f */
[----:B---3--:R-:W-:Y:S05]  /*b860*/  @!P1 BRA `(.L_x_26) ;  /* 0xfffffffc00ec9947 */ /* 0x008fea000383ffff */
[----:B------:R-:W-:Y:S05]  /*b870*/  BRA `(.L_x_25) ;  /* 0xffffff6000707947 */ /* 0x000fea000383ffff */
.L_x_32:
[----:B-1----:R1:W2:Y:S02]  /*b880*/  SYNCS.PHASECHK.TRANS64.TRYWAIT P0, [R159+URZ+0x10], R0 ;  /* 0x000010009f0075a7 */ /* 0x0022a4000800017f */
[----:B--2---:R-:W-:Y:S05]  /*b890*/  @!P0 NANOSLEEP.SYNCS 0x989680 ;  /* 0x009896800000895d */ /* 0x004fea0003900000 */
[----:B------:R-:W2:Y:S02]  /*b8a0*/  @!P0 SYNCS.PHASECHK.TRANS64 P0, [R159+URZ+0x10], R0 ;  /* 0x000010009f0085a7 */ /* 0x000ea4000800007f */
[----:B--2---:R-:W-:Y:S05]  /*b8b0*/  @!P0 BRA `(.L_x_32) ;  /* 0xfffffffc00f08947 */ /* 0x004fea000383ffff */
[----:B------:R-:W-:Y:S05]  /*b8c0*/  BRA `(.L_x_321) ;  /* 0xffffff64006c7947 */ /* 0x000fea000383ffff */
.L_x_293:
[----:B------:R-:W-:Y:S01]  /*b8d0*/  BSSY B1, `(.L_x_322) ;  /* 0x0000006000017945 */ /* 0x000fe20003800000 */
[----:B------:R-:W-:-:S07]  /*b8e0*/  IMAD.MOV.U32 R15, RZ, RZ, -0x1 ;  /* 0xffffffffff0f7424 */ /* 0x000fce00078e00ff */
[----:B-----5:R-:W-:Y:S05]  /*b8f0*/  WARPSYNC.COLLECTIVE R15, `(.L_x_323) ;  /* 0x000000000f0c7348 */ /* 0x020fea0003c00000 */
[----:B------:R-:W-:Y:S02]  /*b900*/  ELECT P6, UR62, PT ;  /* 0x00000000003e782f */ /* 0x000fe400038c0000 */
[----:B------:R-:W-:Y:S01]  /*b910*/  MOV R14, UR62 ;  /* 0x0000003e000e7c02 */ /* 0x000fe20008000f00 */
[----:B-----5:R-:W-:Y:S10]  /*b920*/  ENDCOLLECTIVE ;  /* 0x000000000000791b */ /* 0x020ff40003800000 */
.L_x_323:
[----:B------:R-:W-:Y:S05]  /*b930*/  BSYNC B1 ;  /* 0x0000000000017941 */ /* 0x000fea0003800000 */
.L_x_322:
[----:B------:R-:W-:Y:S05]  /*b940*/  BRA `(.L_x_324) ;  /* 0xffffffe800b07947 */ /* 0x000fea000383ffff */
.L_x_296:
[----:B0-----:R0:W1:Y:S02]  /*b950*/  SYNCS.PHASECHK.TRANS64.TRYWAIT P1, [R10+URZ+0x58], R5 ;  /* 0x000058050a0075a7 */ /* 0x001064000802017f */
[----:B-1----:R-:W-:Y:S05]  /*b960*/  @!P1 NANOSLEEP.SYNCS 0x989680 ;  /* 0x009896800000995d */ /* 0x002fea0003900000 */
[----:B------:R-:W1:Y:S02]  /*b970*/  @!P1 SYNCS.PHASECHK.TRANS64 P1, [R10+URZ+0x58], R5 ;  /* 0x000058050a0095a7 */ /* 0x000e64000802007f */
[----:B-1----:R-:W-:Y:S05]  /*b980*/  @!P1 BRA `(.L_x_296) ;  /* 0xfffffffc00f09947 */ /* 0x002fea000383ffff */
[----:B------:R-:W-:Y:S05]  /*b990*/  BRA `(.L_x_325) ;  /* 0xffffffe800f47947 */ /* 0x000fea000383ffff */
.L_x_305:
[----:B------:R-:W-:Y:S01]  /*b9a0*/  BSSY B0, `(.L_x_326) ;  /* 0x0000006000007945 */ /* 0x000fe20003800000 */
[----:B------:R-:W-:-:S07]  /*b9b0*/  IMAD.MOV.U32 R15, RZ, RZ, -0x1 ;  /* 0xffffffffff0f7424 */ /* 0x000fce00078e00ff */
[----:B-----5:R-:W-:Y:S05]  /*b9c0*/  WARPSYNC.COLLECTIVE R15, `(.L_x_327) ;  /* 0x000000000f0c7348 */ /* 0x020fea0003c00000 */
[----:B------:R-:W-:Y:S02]  /*b9d0*/  ELECT P6, UR62, PT ;  /* 0x00000000003e782f */ /* 0x000fe400038c0000 */
[----:B------:R-:W-:Y:S01]  /*b9e0*/  MOV R14, UR62 ;  /* 0x0000003e000e7c02 */ /* 0x000fe20008000f00 */
[----:B-----5:R-:W-:Y:S10]  /*b9f0*/  ENDCOLLECTIVE ;  /* 0x000000000000791b */ /* 0x020ff40003800000 */
.L_x_327:
[----:B------:R-:W-:Y:S05]  /*ba00*/  BSYNC B0 ;  /* 0x0000000000007941 */ /* 0x000fea0003800000 */
.L_x_326:
[----:B------:R-:W-:Y:S05]  /*ba10*/  BRA `(.L_x_328) ;  /* 0xfffffff400a87947 */ /* 0x000fea000383ffff */
.L_x_309:
[----:B0-----:R0:W1:Y:S02]  /*ba20*/  SYNCS.PHASECHK.TRANS64.TRYWAIT P0, [R9+URZ], R4 ;  /* 0x00000004090075a7 */ /* 0x001064000800017f */
[----:B-1----:R-:W-:Y:S05]  /*ba30*/  @!P0 NANOSLEEP.SYNCS 0x989680 ;  /* 0x009896800000895d */ /* 0x002fea0003900000 */
[----:B------:R-:W1:Y:S02]  /*ba40*/  @!P0 SYNCS.PHASECHK.TRANS64 P0, [R9+URZ], R4 ;  /* 0x00000004090085a7 */ /* 0x000e64000800007f */
[----:B-1----:R-:W-:Y:S05]  /*ba50*/  @!P0 BRA `(.L_x_309) ;  /* 0xfffffffc00f08947 */ /* 0x002fea000383ffff */
[----:B------:R-:W-:Y:S05]  /*ba60*/  BRA `(.L_x_329) ;  /* 0xfffffff400e87947 */ /* 0x000fea000383ffff */
.L_x_310:
[----:B0-----:R0:W1:Y:S02]  /*ba70*/  SYNCS.PHASECHK.TRANS64.TRYWAIT P0, [R8+URZ], R5 ;  /* 0x00000005080075a7 */ /* 0x001064000800017f */
[----:B-1----:R-:W-:Y:S05]  /*ba80*/  @!P0 NANOSLEEP.SYNCS 0x989680 ;  /* 0x009896800000895d */ /* 0x002fea0003900000 */
[----:B------:R-:W1:Y:S02]  /*ba90*/  @!P0 SYNCS.PHASECHK.TRANS64 P0, [R8+URZ], R5 ;  /* 0x00000005080085a7 */ /* 0x000e64000800007f */
[----:B-1----:R-:W-:Y:S05]  /*baa0*/  @!P0 BRA `(.L_x_310) ;  /* 0xfffffffc00f08947 */ /* 0x002fea000383ffff */
[----:B------:R-:W-:Y:S05]  /*bab0*/  BRA `(.L_x_330) ;  /* 0xfffffff400f87947 */ /* 0x000fea000383ffff */
.L_x_311:
[----:B0-----:R0:W1:Y:S02]  /*bac0*/  SYNCS.PHASECHK.TRANS64.TRYWAIT P0, [R9+URZ], R4 ;  /* 0x00000004090075a7 */ /* 0x001064000800017f */
[----:B-1----:R-:W-:Y:S05]  /*bad0*/  @!P0 NANOSLEEP.SYNCS 0x989680 ;  /* 0x009896800000895d */ /* 0x002fea0003900000 */
[----:B------:R-:W1:Y:S02]  /*bae0*/  @!P0 SYNCS.PHASECHK.TRANS64 P0, [R9+URZ], R4 ;  /* 0x00000004090085a7 */ /* 0x000e64000800007f */
[----:B-1----:R-:W-:Y:S05]  /*baf0*/  @!P0 BRA `(.L_x_311) ;  /* 0xfffffffc00f08947 */ /* 0x002fea000383ffff */
[----:B------:R-:W-:Y:S05]  /*bb00*/  BRA `(.L_x_331) ;  /* 0xfffffff800087947 */ /* 0x000fea000383ffff */
.L_x_312:
[----:B0-----:R0:W1:Y:S02]  /*bb10*/  SYNCS.PHASECHK.TRANS64.TRYWAIT P0, [R8+URZ], R5 ;  /* 0x00000005080075a7 */ /* 0x001064000800017f */
[----:B-1----:R-:W-:Y:S05]  /*bb20*/  @!P0 NANOSLEEP.SYNCS 0x989680 ;  /* 0x009896800000895d */ /* 0x002fea0003900000 */
[----:B------:R-:W1:Y:S02]  /*bb30*/  @!P0 SYNCS.PHASECHK.TRANS64 P0, [R8+URZ], R5 ;  /* 0x00000005080085a7 */ /* 0x000e64000800007f */
[----:B-1----:R-:W-:Y:S05]  /*bb40*/  @!P0 BRA `(.L_x_312) ;  /* 0xfffffffc00f08947 */ /* 0x002fea000383ffff */
[----:B------:R-:W-:Y:S05]  /*bb50*/  BRA `(.L_x_332) ;  /* 0xfffffff800187947 */ /* 0x000fea000383ffff */
.L_x_313:
[----:B0-----:R0:W1:Y:S02]  /*bb60*/  SYNCS.PHASECHK.TRANS64.TRYWAIT P0, [R9+URZ], R4 ;  /* 0x00000004090075a7 */ /* 0x001064000800017f */
[----:B-1----:R-:W-:Y:S05]  /*bb70*/  @!P0 NANOSLEEP.SYNCS 0x989680 ;  /* 0x009896800000895d */ /* 0x002fea0003900000 */
[----:B------:R-:W1:Y:S02]  /*bb80*/  @!P0 SYNCS.PHASECHK.TRANS64 P0, [R9+URZ], R4 ;  /* 0x00000004090085a7 */ /* 0x000e64000800007f */
[----:B-1----:R-:W-:Y:S05]  /*bb90*/  @!P0 BRA `(.L_x_313) ;  /* 0xfffffffc00f08947 */ /* 0x002fea000383ffff */
[----:B------:R-:W-:Y:S05]  /*bba0*/  BRA `(.L_x_333) ;  /* 0xfffffff800287947 */ /* 0x000fea000383ffff */
.L_x_314:
[----:B0-----:R0:W1:Y:S02]  /*bbb0*/  SYNCS.PHASECHK.TRANS64.TRYWAIT P0, [R8+URZ], R5 ;  /* 0x00000005080075a7 */ /* 0x001064000800017f */
[----:B-1----:R-:W-:Y:S05]  /*bbc0*/  @!P0 NANOSLEEP.SYNCS 0x989680 ;  /* 0x009896800000895d */ /* 0x002fea0003900000 */
[----:B------:R-:W1:Y:S02]  /*bbd0*/  @!P0 SYNCS.PHASECHK.TRANS64 P0, [R8+URZ], R5 ;  /* 0x00000005080085a7 */ /* 0x000e64000800007f */
[----:B-1----:R-:W-:Y:S05]  /*bbe0*/  @!P0 BRA `(.L_x_314) ;  /* 0xfffffffc00f08947 */ /* 0x002fea000383ffff */
[----:B------:R-:W-:Y:S05]  /*bbf0*/  BRA `(.L_x_334) ;  /* 0xfffffff800387947 */ /* 0x000fea000383ffff */
.L_x_315:
[----:B0-----:R0:W1:Y:S02]  /*bc00*/  SYNCS.PHASECHK.TRANS64.TRYWAIT P0, [R9+URZ], R4 ;  /* 0x00000004090075a7 */ /* 0x001064000800017f */
[----:B-1----:R-:W-:Y:S05]  /*bc10*/  @!P0 NANOSLEEP.SYNCS 0x989680 ;  /* 0x009896800000895d */ /* 0x002fea0003900000 */
[----:B------:R-:W1:Y:S02]  /*bc20*/  @!P0 SYNCS.PHASECHK.TRANS64 P0, [R9+URZ], R4 ;  /* 0x00000004090085a7 */ /* 0x000e64000800007f */
[----:B-1----:R-:W-:Y:S05]  /*bc30*/  @!P0 BRA `(.L_x_315) ;  /* 0xfffffffc00f08947 */ /* 0x002fea000383ffff */
[----:B------:R-:W-:Y:S05]  /*bc40*/  BRA `(.L_x_335) ;  /* 0xfffffff800487947 */ /* 0x000fea000383ffff */
.L_x_316:
[----:B0-----:R0:W1:Y:S02]  /*bc50*/  SYNCS.PHASECHK.TRANS64.TRYWAIT P0, [R8+URZ], R5 ;  /* 0x00000005080075a7 */ /* 0x001064000800017f */
[----:B-1----:R-:W-:Y:S05]  /*bc60*/  @!P0 NANOSLEEP.SYNCS 0x989680 ;  /* 0x009896800000895d */ /* 0x002fea0003900000 */
[----:B------:R-:W1:Y:S02]  /*bc70*/  @!P0 SYNCS.PHASECHK.TRANS64 P0, [R8+URZ], R5 ;  /* 0x00000005080085a7 */ /* 0x000e64000800007f */
[----:B-1----:R-:W-:Y:S05]  /*bc80*/  @!P0 BRA `(.L_x_316) ;  /* 0xfffffffc00f08947 */ /* 0x002fea000383ffff */
[----:B------:R-:W-:Y:S05]  /*bc90*/  BRA `(.L_x_336) ;  /* 0xfffffff800587947 */ /* 0x000fea000383ffff */
.L_x_317:
[----:B0-----:R0:W1:Y:S02]  /*bca0*/  SYNCS.PHASECHK.TRANS64.TRYWAIT P0, [R9+URZ], R4 ;  /* 0x00000004090075a7 */ /* 0x001064000800017f */
[----:B-1----:R-:W-:Y:S05]  /*bcb0*/  @!P0 NANOSLEEP.SYNCS 0x989680 ;  /* 0x009896800000895d */ /* 0x002fea0003900000 */
[----:B------:R-:W1:Y:S02]  /*bcc0*/  @!P0 SYNCS.PHASECHK.TRANS64 P0, [R9+URZ], R4 ;  /* 0x00000004090085a7 */ /* 0x000e64000800007f */
[----:B-1----:R-:W-:Y:S05]  /*bcd0*/  @!P0 BRA `(.L_x_317) ;  /* 0xfffffffc00f08947 */ /* 0x002fea000383ffff */
[----:B------:R-:W-:Y:S05]  /*bce0*/  BRA `(.L_x_337) ;  /* 0xfffffff800687947 */ /* 0x000fea000383ffff */
.L_x_318:
[----:B0-----:R0:W1:Y:S02]  /*bcf0*/  SYNCS.PHASECHK.TRANS64.TRYWAIT P0, [R6+URZ], R5 ;  /* 0x00000005060075a7 */ /* 0x001064000800017f */
[----:B-1----:R-:W-:Y:S05]  /*bd00*/  @!P0 NANOSLEEP.SYNCS 0x989680 ;  /* 0x009896800000895d */ /* 0x002fea0003900000 */
[----:B------:R-:W1:Y:S02]  /*bd10*/  @!P0 SYNCS.PHASECHK.TRANS64 P0, [R6+URZ], R5 ;  /* 0x00000005060085a7 */ /* 0x000e64000800007f */
[----:B-1----:R-:W-:Y:S05]  /*bd20*/  @!P0 BRA `(.L_x_318) ;  /* 0xfffffffc00f08947 */ /* 0x002fea000383ffff */
[----:B------:R-:W-:Y:S05]  /*bd30*/  BRA `(.L_x_338) ;  /* 0xfffffff800707947 */ /* 0x000fea000383ffff */
.L_x_339:
[----:B------:R-:W-:-:S00]  /*bd40*/  BRA `(.L_x_339) ;  /* 0xfffffffc00fc7947 */ /* 0x000fc0000383ffff */
[----:B------:R-:W-:-:S00]  /*bd50*/  NOP ;  /* 0x0000000000007918 */ /* 0x000fc00000000000 */
        /* <DEDUP_REMOVED lines=10> */
.L_x_340:


//--------------------- .nv.global.init           --------------------------
	.section	.nv.global.init,"aw",@progbits
.nv.global.init:
	.type		$str$22,@object
	.size		$str$22,($str$23 - $str$22)
$str$22:
        /*0000*/ 	.byte	0x6b, 0x5f, 0x74, 0x69, 0x6c, 0x65, 0x5f, 0x63, 0x6f, 0x75, 0x6e, 0x74, 0x20, 0x3e, 0x3d, 0x20
        /*0010*/ 	.byte	0x31, 0x00
	.type		$str$23,@object
	.size		$str$23,(__unnamed_1 - $str$23)
$str$23:
        /*0012*/ 	.byte	0x2f, 0x74, 0x6d, 0x70, 0x2f, 0x63, 0x75, 0x74, 0x6c, 0x61, 0x73, 0x73, 0x5f, 0x73, 0x77, 0x65
        /*0022*/ 	.byte	0x65, 0x70, 0x5f, 0x73, 0x72, 0x63, 0x2f, 0x69, 0x6e, 0x63, 0x6c, 0x75, 0x64, 0x65, 0x2f, 0x63
        /*0032*/ 	.byte	0x75, 0x74, 0x6c, 0x61, 0x73, 0x73, 0x2f, 0x67, 0x65, 0x6d, 0x6d, 0x2f, 0x63, 0x6f, 0x6c, 0x6c
        /*0042*/ 	.byte	0x65, 0x63, 0x74, 0x69, 0x76, 0x65, 0x2f, 0x73, 0x6d, 0x39, 0x30, 0x5f, 0x6d, 0x6d, 0x61, 0x5f
        /*0052*/ 	.byte	0x74, 0x6d, 0x61, 0x5f, 0x67, 0x6d, 0x6d, 0x61, 0x5f, 0x73, 0x73, 0x5f, 0x77, 0x61, 0x72, 0x70
        /*0062*/ 	.byte	0x73, 0x70, 0x65, 0x63, 0x69, 0x61, 0x6c, 0x69, 0x7a, 0x65, 0x64, 0x2e, 0x68, 0x70, 0x70, 0x00
	.type		__unnamed_1,@object
	.size		__unnamed_1,(.L_0 - __unnamed_1)
__unnamed_1:
        /*0072*/ 	.byte	0x76, 0x6f, 0x69, 0x64, 0x20, 0x63, 0x75, 0x74, 0x6c, 0x61, 0x73, 0x73, 0x3a, 0x3a, 0x67, 0x65
        /* <DEDUP_REMOVED lines=180> */
        /*0bc2*/ 	.byte	0x74, 0x79, 0x5d, 0x00
.L_0:


//--------------------- .nv.shared._ZN7cutlass13device_kernelINS_4gemm6kernel13GemmUniversalIN4cute5tupleIJiiiiEEENS1_10collective13CollectiveMmaINS1_34MainloopSm90TmaGmmaWarpSpecializedILi11ENS5_IJNS4_1CILi1EEESB_SB_EEENS1_32KernelTmaWarpSpecializedPingpongEEENS5_IJNSA_ILi64EEENSA_ILi256EEENSA_ILi32EEEEEENS_10bfloat16_tENS5_IJlSB_lEEESJ_NS5_IJSB_llEEENS4_8TiledMMAINS4_8MMA_AtomIJNS4_4SM904GMMA28MMA_64x256x16_F32BF16BF16_SSILNSP_5MajorE0ELSR_1ELNSP_7ScaleInE1ELSS_1EEEEEENS4_6LayoutISC_NS5_IJNSA_ILi0EEESW_SW_EEEEENS5_IJNS4_10UnderscoreESZ_SZ_EEEEENS4_13SM90_TMA_LOADENS4_14ComposedLayoutINS4_7SwizzleILi2ELi4ELi3EEENS4_18smem_ptr_flag_bitsILi16EEENSV_INS5_IJNSA_ILi8EEESH_EEENS5_IJSH_SB_EEEEEEEvNS4_8identityES12_NS13_INS14_ILi3ELi4ELi3EEES17_NSV_INS5_IJSF_S18_EEENS5_IJSB_SF_EEEEEEEvS1D_EENS_8epilogue10collective6detail29Sm90TmaWarpSpecializedAdapterINS1L_15DefaultEpilogueISJ_SK_SK_NS1K_6thread17LinearCombinationISJ_Li1EffLNS1P_9ScaleType4KindE0ELNS_15FloatRoundStyleE2ESJ_EENS1_15EpilogueDefaultEEEEEvvEEEEvNT_6ParamsE --------------------------
	.section	.nv.shared._ZN7cutlass13device_kernelINS_4gemm6kernel13GemmUniversalIN4cute5tupleIJiiiiEEENS1_10collective13CollectiveMmaINS1_34MainloopSm90TmaGmmaWarpSpecializedILi11ENS5_IJNS4_1CILi1EEESB_SB_EEENS1_32KernelTmaWarpSpecializedPingpongEEENS5_IJNSA_ILi64EEENSA_ILi256EEENSA_ILi32EEEEEENS_10bfloat16_tENS5_IJlSB_lEEESJ_NS5_IJSB_llEEENS4_8TiledMMAINS4_8MMA_AtomIJNS4_4SM904GMMA28MMA_64x256x16_F32BF16BF16_SSILNSP_5MajorE0ELSR_1ELNSP_7ScaleInE1ELSS_1EEEEEENS4_6LayoutISC_NS5_IJNSA_ILi0EEESW_SW_EEEEENS5_IJNS4_10UnderscoreESZ_SZ_EEEEENS4_13SM90_TMA_LOADENS4_14ComposedLayoutINS4_7SwizzleILi2ELi4ELi3EEENS4_18smem_ptr_flag_bitsILi16EEENSV_INS5_IJNSA_ILi8EEESH_EEENS5_IJSH_SB_EEEEEEEvNS4_8identityES12_NS13_INS14_ILi3ELi4ELi3EEES17_NSV_INS5_IJSF_S18_EEENS5_IJSB_SF_EEEEEEEvS1D_EENS_8epilogue10collective6detail29Sm90TmaWarpSpecializedAdapterINS1L_15DefaultEpilogueISJ_SK_SK_NS1K_6thread17LinearCombinationISJ_Li1EffLNS1P_9ScaleType4KindE0ELNS_15FloatRoundStyleE2ESJ_EENS1_15EpilogueDefaultEEEEEvvEEEEvNT_6ParamsE,"aw",@nobits
	.sectionflags	@""
	.align	16
	.zero		1024


//--------------------- .nv.shared.reserved.0     --------------------------
	.section	.nv.shared.reserved.0,"aw",@nobits
	.weak		__nv_reservedSMEM_offset_0_alias
	.size		__nv_reservedSMEM_offset_0_alias, 0, 0
	.other		__nv_reservedSMEM_offset_0_alias,@"STO_CUDA_RESERVED_SHARED STV_DEFAULT"
__nv_reservedSMEM_offset_0_alias:
	.zero		0


//--------------------- .nv.global                --------------------------
	.section	.nv.global,"aw",@nobits
.nv.global:
	.type		_ZN40_INTERNAL_f68e68a1_4_k_cu_474c8b37_193754cute1_E,@object
	.size		_ZN40_INTERNAL_f68e68a1_4_k_cu_474c8b37_193754cute1_E,(_ZN40_INTERNAL_f68e68a1_4_k_cu_474c8b37_193754cuda3std3__45__cpo6cbeginE - _ZN40_INTERNAL_f68e68a1_4_k_cu_474c8b37_193754cute1_E)
_ZN40_INTERNAL_f68e68a1_4_k_cu_474c8b37_193754cute1_E:
	.zero		1
	.type		_ZN40_INTERNAL_f68e68a1_4_k_cu_474c8b37_193754cuda3std3__45__cpo6cbeginE,@object
	.size		_ZN40_INTERNAL_f68e68a1_4_k_cu_474c8b37_193754cuda3std3__45__cpo6cbeginE,(_ZN40_INTERNAL_f68e68a1_4_k_cu_474c8b37_193754cuda3std3__48in_placeE - _ZN40_INTERNAL_f68e68a1_4_k_cu_474c8b37_193754cuda3std3__45__cpo6cbeginE)
_ZN40_INTERNAL_f68e68a1_4_k_cu_474c8b37_193754cuda3std3__45__cpo6cbeginE:
	.zero		1
	.type		_ZN40_INTERNAL_f68e68a1_4_k_cu_474c8b37_193754cuda3std3__48in_placeE,@object
	.size		_ZN40_INTERNAL_f68e68a1_4_k_cu_474c8b37_193754cuda3std3__48in_placeE,(_ZN40_INTERNAL_f68e68a1_4_k_cu_474c8b37_193754cuda3std6ranges3__45__cpo9iter_moveE - _ZN40_INTERNAL_f68e68a1_4_k_cu_474c8b37_193754cuda3std3__48in_placeE)
_ZN40_INTERNAL_f68e68a1_4_k_cu_474c8b37_193754cuda3std3__48in_placeE:
	.zero		1
	.type		_ZN40_INTERNAL_f68e68a1_4_k_cu_474c8b37_193754cuda3std6ranges3__45__cpo9iter_moveE,@object
	.size		_ZN40_INTERNAL_f68e68a1_4_k_cu_474c8b37_193754cuda3std6ranges3__45__cpo9iter_moveE,(_ZN40_INTERNAL_f68e68a1_4_k_cu_474c8b37_193754cuda3std3__45__cpo5beginE - _ZN40_INTERNAL_f68e68a1_4_k_cu_474c8b37_193754cuda3std6ranges3__45__cpo9iter_moveE)
_ZN40_INTERNAL_f68e68a1_4_k_cu_474c8b37_193754cuda3std6ranges3__45__cpo9iter_moveE:
	.zero		1
	.type		_ZN40_INTERNAL_f68e68a1_4_k_cu_474c8b37_193754cuda3std3__45__cpo5beginE,@object
	.size		_ZN40_INTERNAL_f68e68a1_4_k_cu_474c8b37_193754cuda3std3__45__cpo5beginE,(_ZN40_INTERNAL_f68e68a1_4_k_cu_474c8b37_193754cuda3std3__442_GLOBAL__N__f68e68a1_4_k_cu_474c8b37_193756ignoreE - _ZN40_INTERNAL_f68e68a1_4_k_cu_474c8b37_193754cuda3std3__45__cpo5beginE)
_ZN40_INTERNAL_f68e68a1_4_k_cu_474c8b37_193754cuda3std3__45__cpo5beginE:
	.zero		1
	.type		_ZN40_INTERNAL_f68e68a1_4_k_cu_474c8b37_193754cuda3std3__442_GLOBAL__N__f68e68a1_4_k_cu_474c8b37_193756ignoreE,@object
	.size		_ZN40_INTERNAL_f68e68a1_4_k_cu_474c8b37_193754cuda3std3__442_GLOBAL__N__f68e68a1_4_k_cu_474c8b37_193756ignoreE,(_ZN40_INTERNAL_f68e68a1_4_k_cu_474c8b37_193754cute7productE - _ZN40_INTERNAL_f68e68a1_4_k_cu_474c8b37_193754cuda3std3__442_GLOBAL__N__f68e68a1_4_k_cu_474c8b37_193756ignoreE)
_ZN40_INTERNAL_f68e68a1_4_k_cu_474c8b37_193754cuda3std3__442_GLOBAL__N__f68e68a1_4_k_cu_474c8b37_193756ignoreE:
	.zero		1
	.type		_ZN40_INTERNAL_f68e68a1_4_k_cu_474c8b37_193754cute7productE,@object
	.size		_ZN40_INTERNAL_f68e68a1_4_k_cu_474c8b37_193754cute7productE,(_ZN40_INTERNAL_f68e68a1_4_k_cu_474c8b37_193754cuda3std3__45__cpo3endE - _ZN40_INTERNAL_f68e68a1_4_k_cu_474c8b37_193754cute7productE)
_ZN40_INTERNAL_f68e68a1_4_k_cu_474c8b37_193754cute7productE:
	.zero		1
	.type		_ZN40_INTERNAL_f68e68a1_4_k_cu_474c8b37_193754cuda3std3__45__cpo3endE,@object
	.size		_ZN40_INTERNAL_f68e68a1_4_k_cu_474c8b37_193754cuda3std3__45__cpo3endE,(_ZN40_INTERNAL_f68e68a1_4_k_cu_474c8b37_193754cuda3std3__419piecewise_constructE - _ZN40_INTERNAL_f68e68a1_4_k_cu_474c8b37_193754cuda3std3__45__cpo3endE)
_ZN40_INTERNAL_f68e68a1_4_k_cu_474c8b37_193754cuda3std3__45__cpo3endE:
	.zero		1
	.type		_ZN40_INTERNAL_f68e68a1_4_k_cu_474c8b37_193754cuda3std3__419piecewise_constructE,@object
	.size		_ZN40_INTERNAL_f68e68a1_4_k_cu_474c8b37_193754cuda3std3__419piecewise_constructE,(_ZN40_INTERNAL_f68e68a1_4_k_cu_474c8b37_193754cuda3std3__45__cpo4cendE - _ZN40_INTERNAL_f68e68a1_4_k_cu_474c8b37_193754cuda3std3__419piecewise_constructE)
_ZN40_INTERNAL_f68e68a1_4_k_cu_474c8b37_193754cuda3std3__419piecewise_constructE:
	.zero		1
	.type		_ZN40_INTERNAL_f68e68a1_4_k_cu_474c8b37_193754cuda3std3__45__cpo4cendE,@object
	.size		_ZN40_INTERNAL_f68e68a1_4_k_cu_474c8b37_193754cuda3std3__45__cpo4cendE,(_ZN40_INTERNAL_f68e68a1_4_k_cu_474c8b37_193754cuda3std6ranges3__45__cpo4swapE - _ZN40_INTERNAL_f68e68a1_4_k_cu_474c8b37_193754cuda3std3__45__cpo4cendE)
_ZN40_INTERNAL_f68e68a1_4_k_cu_474c8b37_193754cuda3std3__45__cpo4cendE:
	.zero		1
	.type		_ZN40_INTERNAL_f68e68a1_4_k_cu_474c8b37_193754cuda3std6ranges3__45__cpo4swapE,@object
	.size		_ZN40_INTERNAL_f68e68a1_4_k_cu_474c8b37_193754cuda3std6ranges3__45__cpo4swapE,(.L_8 - _ZN40_INTERNAL_f68e68a1_4_k_cu_474c8b37_193754cuda3std6ranges3__45__cpo4swapE)
_ZN40_INTERNAL_f68e68a1_4_k_cu_474c8b37_193754cuda3std6ranges3__45__cpo4swapE:
	.zero		1
.L_8:


//--------------------- .nv.constant0._ZN7cutlass13device_kernelINS_4gemm6kernel13GemmUniversalIN4cute5tupleIJiiiiEEENS1_10collective13CollectiveMmaINS1_34MainloopSm90TmaGmmaWarpSpecializedILi11ENS5_IJNS4_1CILi1EEESB_SB_EEENS1_32KernelTmaWarpSpecializedPingpongEEENS5_IJNSA_ILi64EEENSA_ILi256EEENSA_ILi32EEEEEENS_10bfloat16_tENS5_IJlSB_lEEESJ_NS5_IJSB_llEEENS4_8TiledMMAINS4_8MMA_AtomIJNS4_4SM904GMMA28MMA_64x256x16_F32BF16BF16_SSILNSP_5MajorE0ELSR_1ELNSP_7ScaleInE1ELSS_1EEEEEENS4_6LayoutISC_NS5_IJNSA_ILi0EEESW_SW_EEEEENS5_IJNS4_10UnderscoreESZ_SZ_EEEEENS4_13SM90_TMA_LOADENS4_14ComposedLayoutINS4_7SwizzleILi2ELi4ELi3EEENS4_18smem_ptr_flag_bitsILi16EEENSV_INS5_IJNSA_ILi8EEESH_EEENS5_IJSH_SB_EEEEEEEvNS4_8identityES12_NS13_INS14_ILi3ELi4ELi3EEES17_NSV_INS5_IJSF_S18_EEENS5_IJSB_SF_EEEEEEEvS1D_EENS_8epilogue10collective6detail29Sm90TmaWarpSpecializedAdapterINS1L_15DefaultEpilogueISJ_SK_SK_NS1K_6thread17LinearCombinationISJ_Li1EffLNS1P_9ScaleType4KindE0ELNS_15FloatRoundStyleE2ESJ_EENS1_15EpilogueDefaultEEEEEvvEEEEvNT_6ParamsE --------------------------
	.section	.nv.constant0._ZN7cutlass13device_kernelINS_4gemm6kernel13GemmUniversalIN4cute5tupleIJiiiiEEENS1_10collective13CollectiveMmaINS1_34MainloopSm90TmaGmmaWarpSpecializedILi11ENS5_IJNS4_1CILi1EEESB_SB_EEENS1_32KernelTmaWarpSpecializedPingpongEEENS5_IJNSA_ILi64EEENSA_ILi256EEENSA_ILi32EEEEEENS_10bfloat16_tENS5_IJlSB_lEEESJ_NS5_IJSB_llEEENS4_8TiledMMAINS4_8MMA_AtomIJNS4_4SM904GMMA28MMA_64x256x16_F32BF16BF16_SSILNSP_5MajorE0ELSR_1ELNSP_7ScaleInE1ELSS_1EEEEEENS4_6LayoutISC_NS5_IJNSA_ILi0EEESW_SW_EEEEENS5_IJNS4_10UnderscoreESZ_SZ_EEEEENS4_13SM90_TMA_LOADENS4_14ComposedLayoutINS4_7SwizzleILi2ELi4ELi3EEENS4_18smem_ptr_flag_bitsILi16EEENSV_INS5_IJNSA_ILi8EEESH_EEENS5_IJSH_SB_EEEEEEEvNS4_8identityES12_NS13_INS14_ILi3ELi4ELi3EEES17_NSV_INS5_IJSF_S18_EEENS5_IJSB_SF_EEEEEEEvS1D_EENS_8epilogue10collective6detail29Sm90TmaWarpSpecializedAdapterINS1L_15DefaultEpilogueISJ_SK_SK_NS1K_6thread17LinearCombinationISJ_Li1EffLNS1P_9ScaleType4KindE0ELNS_15FloatRoundStyleE2ESJ_EENS1_15EpilogueDefaultEEEEEvvEEEEvNT_6ParamsE,"a",@progbits
	.sectionflags	@""
	.align	4
.nv.constant0._ZN7cutlass13device_kernelINS_4gemm6kernel13GemmUniversalIN4cute5tupleIJiiiiEEENS1_10collective13CollectiveMmaINS1_34MainloopSm90TmaGmmaWarpSpecializedILi11ENS5_IJNS4_1CILi1EEESB_SB_EEENS1_32KernelTmaWarpSpecializedPingpongEEENS5_IJNSA_ILi64EEENSA_ILi256EEENSA_ILi32EEEEEENS_10bfloat16_tENS5_IJlSB_lEEESJ_NS5_IJSB_llEEENS4_8TiledMMAINS4_8MMA_AtomIJNS4_4SM904GMMA28MMA_64x256x16_F32BF16BF16_SSILNSP_5MajorE0ELSR_1ELNSP_7ScaleInE1ELSS_1EEEEEENS4_6LayoutISC_NS5_IJNSA_ILi0EEESW_SW_EEEEENS5_IJNS4_10UnderscoreESZ_SZ_EEEEENS4_13SM90_TMA_LOADENS4_14ComposedLayoutINS4_7SwizzleILi2ELi4ELi3EEENS4_18smem_ptr_flag_bitsILi16EEENSV_INS5_IJNSA_ILi8EEESH_EEENS5_IJSH_SB_EEEEEEEvNS4_8identityES12_NS13_INS14_ILi3ELi4ELi3EEES17_NSV_INS5_IJSF_S18_EEENS5_IJSB_SF_EEEEEEEvS1D_EENS_8epilogue10collective6detail29Sm90TmaWarpSpecializedAdapterINS1L_15DefaultEpilogueISJ_SK_SK_NS1K_6thread17LinearCombinationISJ_Li1EffLNS1P_9ScaleType4KindE0ELNS_15FloatRoundStyleE2ESJ_EENS1_15EpilogueDefaultEEEEEvvEEEEvNT_6ParamsE:
	.zero		1664


//--------------------- SYMBOLS --------------------------

	.type		.nv.reservedSmem.offset0,@object
	.size		.nv.reservedSmem.offset0,0x4
	.type		__assertfail,@function
